// auto-generated by cutlass_sweep.gemm — config: {"arch": "sm_100", "cluster_m": 2, "cluster_n": 1, "dtype": "e4m3", "dtype_b": "e4m3", "layout": "nt", "stages": 0, "tile_k": 128, "tile_m": 64, "tile_n": 64}
#include "cutlass/cutlass.h"
#include "cutlass/gemm/collective/collective_builder.hpp"
#include "cutlass/gemm/device/gemm_universal_adapter.h"
#include "cutlass/gemm/kernel/gemm_universal.hpp"
#include "cutlass/epilogue/collective/collective_builder.hpp"

using ElemA = cutlass::float_e4m3_t;
using ElemB = cutlass::float_e4m3_t;
using ElemCD = cutlass::float_e4m3_t;
using Acc  = float;
using TileShape    = cute::Shape<cute::_64, cute::_64, cute::_128>;
using ClusterShape = cute::Shape<cute::_2, cute::_1, cute::_1>;

using CollectiveEpilogue = typename cutlass::epilogue::collective::CollectiveBuilder<
    cutlass::arch::Sm100, cutlass::arch::OpClassTensorOp,
    TileShape, ClusterShape,
    cutlass::epilogue::collective::EpilogueTileAuto,
    Acc, Acc,
    ElemCD, cutlass::layout::RowMajor, 128 / cutlass::sizeof_bits<ElemCD>::value,
    ElemCD, cutlass::layout::RowMajor, 128 / cutlass::sizeof_bits<ElemCD>::value,
    cutlass::epilogue::collective::EpilogueScheduleAuto
  >::CollectiveOp;

using CollectiveMainloop = typename cutlass::gemm::collective::CollectiveBuilder<
    cutlass::arch::Sm100, cutlass::arch::OpClassTensorOp,
    ElemA, cutlass::layout::RowMajor, 128 / cutlass::sizeof_bits<ElemA>::value,
    ElemB, cutlass::layout::ColumnMajor, 128 / cutlass::sizeof_bits<ElemB>::value,
    Acc,
    TileShape, ClusterShape,
    cutlass::gemm::collective::StageCountAutoCarveout<static_cast<int>(sizeof(typename CollectiveEpilogue::SharedStorage))>,
    cutlass::gemm::collective::KernelScheduleAuto
  >::CollectiveOp;

using GemmKernel = cutlass::gemm::kernel::GemmUniversal<
    cute::Shape<int,int,int,int>,
    CollectiveMainloop,
    CollectiveEpilogue
>;
using Gemm = cutlass::gemm::device::GemmUniversalAdapter<GemmKernel>;

// Force the device kernel symbol into the cubin without needing a host main.
auto* _anchor = &cutlass::device_kernel<GemmKernel>;


// ===== COMPILED SASS (sm_100a) =====

	.target	sm_100a

	.elftype	@"ET_EXEC"


//--------------------- .note.nv.tkinfo           --------------------------
	.section	.note.nv.tkinfo,"",@"SHT_NOTE"
	.sectionflags	@"SHF_NOTE_NV_TKINFO"
	.tkinfo
        /*0018*/ 	.word	0x00000002
        /*0030*/ 	.string	""
        /*0030*/ 	.string	"ptxas"
        /*0030*/ 	.string	"Cuda compilation tools, release 13.0, V13.0.88"
        /*0030*/ 	.string	"Build cuda_13.0.r13.0/compiler.36424714_0"
        /*0030*/ 	.string	"-arch sm_100a -m 64 "



//--------------------- .note.nv.cuinfo           --------------------------
	.section	.note.nv.cuinfo,"",@"SHT_NOTE"
	.sectionflags	@"SHF_NOTE_NV_CUINFO"
        /*0018*/ 	.short	0x0002
        /*001a*/ 	.short	0x0064
        /*001c*/ 	.short	0x0082
	.zero		2


//--------------------- .nv.info                  --------------------------
	.section	.nv.info,"",@"SHT_CUDA_INFO"
	.align	4


	//----- nvinfo : EIATTR_REGCOUNT
	.align		4
        /*0000*/ 	.byte	0x04, 0x2f
        /*0002*/ 	.short	(.L_19 - .L_18)
	.align		4
.L_18:
        /*0004*/ 	.word	index@(_ZN7cutlass13device_kernelINS_4gemm6kernel13GemmUniversalIN4cute5tupleIJiiiiEEENS1_10collective13CollectiveMmaINS1_35MainloopSm100TmaUmmaWarpSpecializedILi13ELi2ELi4ENS5_IJNS4_1CILi2EEENSA_ILi1EEESC_EEEEENS5_IJNSA_ILi64EEESF_NSA_ILi128EEEEEENS_12float_e4m3_tENS5_IJlSC_lEEESI_SJ_NS4_8TiledMMAINS4_8MMA_AtomIJNS4_10MMA_TraitsINS4_19SM100_MMA_F8F6F4_SSEJSI_SI_fSF_SF_NS4_17integral_constantINS4_4UMMA5MajorELSQ_0EEESR_NSO_INSP_7ScaleInELSS_0EEEST_EEEEEENS4_6LayoutINS5_IJSC_SC_SC_EEENS5_IJNSA_ILi0EEESY_SY_EEEEENS5_IJNS4_10UnderscoreES11_S11_EEEEENS4_13SM90_TMA_LOADENS4_14ComposedLayoutINS4_7SwizzleILi3ELi4ELi3EEENS4_18smem_ptr_flag_bitsILi8EEENSW_INS5_IJNSA_ILi8EEESG_EEENS5_IJSG_SC_EEEEEEEvNS4_8identityENS4_23SM90_TMA_LOAD_MULTICASTES1E_vS1F_EENS_8epilogue10collective18CollectiveEpilogueINS1I_23Sm100TmaWarpSpecializedILi1ELi1ELi32ELb0ELb0EEEJSH_NS5_IJNSW_ISF_SC_EES1N_EEESI_SJ_SI_SJ_NS1I_6fusion15FusionCallbacksIS1M_NS1P_17LinearCombinationISI_fSI_fLNS_15FloatRoundStyleE2EEESH_S1O_JEEENS4_5SM1004TMEM4LOAD26SM100_TMEM_LOAD_16dp32b32xES14_NS15_INS16_ILi2ELi4ELi3EEES19_NSW_INS5_IJS1A_SF_EEENS5_IJSF_SC_EEEEEEENS4_39AutoVectorizingCopyWithAssumedAlignmentILi128EEENS4_14SM90_TMA_STOREES23_S25_S25_EEEvvEEEEvNT_6ParamsE)
        /*0008*/ 	.word	0x00000059


	//----- nvinfo : EIATTR_FRAME_SIZE
	.align		4
.L_19:
        /*000c*/ 	.byte	0x04, 0x11
        /*000e*/ 	.short	(.L_21 - .L_20)
	.align		4
.L_20:
        /*0010*/ 	.word	index@($__internal_2_$__cuda_sm10x_tcgen05_guardrail_trap_unallocated_columns_being_dealloced)
        /*0014*/ 	.word	0x00000000


	//----- nvinfo : EIATTR_FRAME_SIZE
	.align		4
.L_21:
        /*0018*/ 	.byte	0x04, 0x11
        /*001a*/ 	.short	(.L_23 - .L_22)
	.align		4
.L_22:
        /*001c*/ 	.word	index@($__internal_1_$__cuda_sm10x_tcgen05_guardrail_trap_phase_invalid_during_alloc)
        /*0020*/ 	.word	0x00000000


	//----- nvinfo : EIATTR_FRAME_SIZE
	.align		4
.L_23:
        /*0024*/ 	.byte	0x04, 0x11
        /*0026*/ 	.short	(.L_25 - .L_24)
	.align		4
.L_24:
        /*0028*/ 	.word	index@($__internal_0_$__cuda_sm10x_tcgen05_guardrail_trap_col_being_dealloced_not_returned_by_alloc)
        /*002c*/ 	.word	0x00000000


	//----- nvinfo : EIATTR_FRAME_SIZE
	.align		4
.L_25:
        /*0030*/ 	.byte	0x04, 0x11
        /*0032*/ 	.short	(.L_27 - .L_26)
	.align		4
.L_26:
        /*0034*/ 	.word	index@(_ZN7cutlass13device_kernelINS_4gemm6kernel13GemmUniversalIN4cute5tupleIJiiiiEEENS1_10collective13CollectiveMmaINS1_35MainloopSm100TmaUmmaWarpSpecializedILi13ELi2ELi4ENS5_IJNS4_1CILi2EEENSA_ILi1EEESC_EEEEENS5_IJNSA_ILi64EEESF_NSA_ILi128EEEEEENS_12float_e4m3_tENS5_IJlSC_lEEESI_SJ_NS4_8TiledMMAINS4_8MMA_AtomIJNS4_10MMA_TraitsINS4_19SM100_MMA_F8F6F4_SSEJSI_SI_fSF_SF_NS4_17integral_constantINS4_4UMMA5MajorELSQ_0EEESR_NSO_INSP_7ScaleInELSS_0EEEST_EEEEEENS4_6LayoutINS5_IJSC_SC_SC_EEENS5_IJNSA_ILi0EEESY_SY_EEEEENS5_IJNS4_10UnderscoreES11_S11_EEEEENS4_13SM90_TMA_LOADENS4_14ComposedLayoutINS4_7SwizzleILi3ELi4ELi3EEENS4_18smem_ptr_flag_bitsILi8EEENSW_INS5_IJNSA_ILi8EEESG_EEENS5_IJSG_SC_EEEEEEEvNS4_8identityENS4_23SM90_TMA_LOAD_MULTICASTES1E_vS1F_EENS_8epilogue10collective18CollectiveEpilogueINS1I_23Sm100TmaWarpSpecializedILi1ELi1ELi32ELb0ELb0EEEJSH_NS5_IJNSW_ISF_SC_EES1N_EEESI_SJ_SI_SJ_NS1I_6fusion15FusionCallbacksIS1M_NS1P_17LinearCombinationISI_fSI_fLNS_15FloatRoundStyleE2EEESH_S1O_JEEENS4_5SM1004TMEM4LOAD26SM100_TMEM_LOAD_16dp32b32xES14_NS15_INS16_ILi2ELi4ELi3EEES19_NSW_INS5_IJS1A_SF_EEENS5_IJSF_SC_EEEEEEENS4_39AutoVectorizingCopyWithAssumedAlignmentILi128EEENS4_14SM90_TMA_STOREES23_S25_S25_EEEvvEEEEvNT_6ParamsE)
        /*0038*/ 	.word	0x00000000


	//----- nvinfo : EIATTR_MIN_STACK_SIZE
	.align		4
.L_27:
        /*003c*/ 	.byte	0x04, 0x12
        /*003e*/ 	.short	(.L_29 - .L_28)
	.align		4
.L_28:
        /*0040*/ 	.word	index@(_ZN7cutlass13device_kernelINS_4gemm6kernel13GemmUniversalIN4cute5tupleIJiiiiEEENS1_10collective13CollectiveMmaINS1_35MainloopSm100TmaUmmaWarpSpecializedILi13ELi2ELi4ENS5_IJNS4_1CILi2EEENSA_ILi1EEESC_EEEEENS5_IJNSA_ILi64EEESF_NSA_ILi128EEEEEENS_12float_e4m3_tENS5_IJlSC_lEEESI_SJ_NS4_8TiledMMAINS4_8MMA_AtomIJNS4_10MMA_TraitsINS4_19SM100_MMA_F8F6F4_SSEJSI_SI_fSF_SF_NS4_17integral_constantINS4_4UMMA5MajorELSQ_0EEESR_NSO_INSP_7ScaleInELSS_0EEEST_EEEEEENS4_6LayoutINS5_IJSC_SC_SC_EEENS5_IJNSA_ILi0EEESY_SY_EEEEENS5_IJNS4_10UnderscoreES11_S11_EEEEENS4_13SM90_TMA_LOADENS4_14ComposedLayoutINS4_7SwizzleILi3ELi4ELi3EEENS4_18smem_ptr_flag_bitsILi8EEENSW_INS5_IJNSA_ILi8EEESG_EEENS5_IJSG_SC_EEEEEEEvNS4_8identityENS4_23SM90_TMA_LOAD_MULTICASTES1E_vS1F_EENS_8epilogue10collective18CollectiveEpilogueINS1I_23Sm100TmaWarpSpecializedILi1ELi1ELi32ELb0ELb0EEEJSH_NS5_IJNSW_ISF_SC_EES1N_EEESI_SJ_SI_SJ_NS1I_6fusion15FusionCallbacksIS1M_NS1P_17LinearCombinationISI_fSI_fLNS_15FloatRoundStyleE2EEESH_S1O_JEEENS4_5SM1004TMEM4LOAD26SM100_TMEM_LOAD_16dp32b32xES14_NS15_INS16_ILi2ELi4ELi3EEES19_NSW_INS5_IJS1A_SF_EEENS5_IJSF_SC_EEEEEEENS4_39AutoVectorizingCopyWithAssumedAlignmentILi128EEENS4_14SM90_TMA_STOREES23_S25_S25_EEEvvEEEEvNT_6ParamsE)
        /*0044*/ 	.word	0x00000000
.L_29:


//--------------------- .nv.compat                --------------------------
	.section	.nv.compat,"",@"SHT_CUDA_COMPAT_INFO"
	.align	4
        /*0000*/ 	.byte	0x02, 0x09, 0x01, 0x00, 0x02, 0x02, 0x02, 0x00, 0x02, 0x05, 0x05, 0x00, 0x03, 0x07, 0x01, 0x01
        /*0010*/ 	.byte	0x02, 0x03, 0x01, 0x00, 0x02, 0x06, 0x01, 0x00, 0x04, 0x0b, 0x08, 0x00, 0x09, 0x00, 0x00, 0x00
        /*0020*/ 	.byte	0x00, 0x00, 0x00, 0x00


//--------------------- .nv.info._ZN7cutlass13device_kernelINS_4gemm6kernel13GemmUniversalIN4cute5tupleIJiiiiEEENS1_10collective13CollectiveMmaINS1_35MainloopSm100TmaUmmaWarpSpecializedILi13ELi2ELi4ENS5_IJNS4_1CILi2EEENSA_ILi1EEESC_EEEEENS5_IJNSA_ILi64EEESF_NSA_ILi128EEEEEENS_12float_e4m3_tENS5_IJlSC_lEEESI_SJ_NS4_8TiledMMAINS4_8MMA_AtomIJNS4_10MMA_TraitsINS4_19SM100_MMA_F8F6F4_SSEJSI_SI_fSF_SF_NS4_17integral_constantINS4_4UMMA5MajorELSQ_0EEESR_NSO_INSP_7ScaleInELSS_0EEEST_EEEEEENS4_6LayoutINS5_IJSC_SC_SC_EEENS5_IJNSA_ILi0EEESY_SY_EEEEENS5_IJNS4_10UnderscoreES11_S11_EEEEENS4_13SM90_TMA_LOADENS4_14ComposedLayoutINS4_7SwizzleILi3ELi4ELi3EEENS4_18smem_ptr_flag_bitsILi8EEENSW_INS5_IJNSA_ILi8EEESG_EEENS5_IJSG_SC_EEEEEEEvNS4_8identityENS4_23SM90_TMA_LOAD_MULTICASTES1E_vS1F_EENS_8epilogue10collective18CollectiveEpilogueINS1I_23Sm100TmaWarpSpecializedILi1ELi1ELi32ELb0ELb0EEEJSH_NS5_IJNSW_ISF_SC_EES1N_EEESI_SJ_SI_SJ_NS1I_6fusion15FusionCallbacksIS1M_NS1P_17LinearCombinationISI_fSI_fLNS_15FloatRoundStyleE2EEESH_S1O_JEEENS4_5SM1004TMEM4LOAD26SM100_TMEM_LOAD_16dp32b32xES14_NS15_INS16_ILi2ELi4ELi3EEES19_NSW_INS5_IJS1A_SF_EEENS5_IJSF_SC_EEEEEEENS4_39AutoVectorizingCopyWithAssumedAlignmentILi128EEENS4_14SM90_TMA_STOREES23_S25_S25_EEEvvEEEEvNT_6ParamsE --------------------------
	.section	.nv.info._ZN7cutlass13device_kernelINS_4gemm6kernel13GemmUniversalIN4cute5tupleIJiiiiEEENS1_10collective13CollectiveMmaINS1_35MainloopSm100TmaUmmaWarpSpecializedILi13ELi2ELi4ENS5_IJNS4_1CILi2EEENSA_ILi1EEESC_EEEEENS5_IJNSA_ILi64EEESF_NSA_ILi128EEEEEENS_12float_e4m3_tENS5_IJlSC_lEEESI_SJ_NS4_8TiledMMAINS4_8MMA_AtomIJNS4_10MMA_TraitsINS4_19SM100_MMA_F8F6F4_SSEJSI_SI_fSF_SF_NS4_17integral_constantINS4_4UMMA5MajorELSQ_0EEESR_NSO_INSP_7ScaleInELSS_0EEEST_EEEEEENS4_6LayoutINS5_IJSC_SC_SC_EEENS5_IJNSA_ILi0EEESY_SY_EEEEENS5_IJNS4_10UnderscoreES11_S11_EEEEENS4_13SM90_TMA_LOADENS4_14ComposedLayoutINS4_7SwizzleILi3ELi4ELi3EEENS4_18smem_ptr_flag_bitsILi8EEENSW_INS5_IJNSA_ILi8EEESG_EEENS5_IJSG_SC_EEEEEEEvNS4_8identityENS4_23SM90_TMA_LOAD_MULTICASTES1E_vS1F_EENS_8epilogue10collective18CollectiveEpilogueINS1I_23Sm100TmaWarpSpecializedILi1ELi1ELi32ELb0ELb0EEEJSH_NS5_IJNSW_ISF_SC_EES1N_EEESI_SJ_SI_SJ_NS1I_6fusion15FusionCallbacksIS1M_NS1P_17LinearCombinationISI_fSI_fLNS_15FloatRoundStyleE2EEESH_S1O_JEEENS4_5SM1004TMEM4LOAD26SM100_TMEM_LOAD_16dp32b32xES14_NS15_INS16_ILi2ELi4ELi3EEES19_NSW_INS5_IJS1A_SF_EEENS5_IJSF_SC_EEEEEEENS4_39AutoVectorizingCopyWithAssumedAlignmentILi128EEENS4_14SM90_TMA_STOREES23_S25_S25_EEEvvEEEEvNT_6ParamsE,"",@"SHT_CUDA_INFO"
	.sectionflags	@""
	.align	4


	//----- nvinfo : EIATTR_CUDA_API_VERSION
	.align		4
        /*0000*/ 	.byte	0x04, 0x37
        /*0002*/ 	.short	(.L_31 - .L_30)
.L_30:
        /*0004*/ 	.word	0x00000082


	//----- nvinfo : EIATTR_KPARAM_INFO
	.align		4
.L_31:
        /*0008*/ 	.byte	0x04, 0x17
        /*000a*/ 	.short	(.L_33 - .L_32)
.L_32:
        /*000c*/ 	.word	0x00000000
        /*0010*/ 	.short	0x0000
        /*0012*/ 	.short	0x0000
        /*0014*/ 	.byte	0x00, 0xf0, 0x01, 0x20


	//----- nvinfo : EIATTR_AT_ENTRY_FRAGMENTS
	.align		4
.L_33:
        /*0018*/ 	.byte	0x04, 0x4f
        /*001a*/ 	.short	(.L_35 - .L_34)


	//   ....[0]....
.L_34:
        /*001c*/ 	.word	0x00000006


	//----- nvinfo : EIATTR_RESERVED_SMEM_USED
	.align		4
.L_35:
        /*0020*/ 	.byte	0x01, 0x41
	.zero		2


	//----- nvinfo : EIATTR_SPARSE_MMA_MASK
	.align		4
        /*0024*/ 	.byte	0x03, 0x50
        /*0026*/ 	.short	0x0000


	//----- nvinfo : EIATTR_TCGEN05_1CTA_USED
	.align		4
        /*0028*/ 	.byte	0x01, 0x51
	.zero		2


	//----- nvinfo : EIATTR_MAXREG_COUNT
	.align		4
        /*002c*/ 	.byte	0x03, 0x1b
        /*002e*/ 	.short	0x00ff


	//----- nvinfo : EIATTR_NUM_BARRIERS
	.align		4
        /*0030*/ 	.byte	0x02, 0x4c
        /*0032*/ 	.byte	0x07
	.zero		1


	//----- nvinfo : EIATTR_EXTERNS
	.align		4
        /*0034*/ 	.byte	0x04, 0x0f
        /*0036*/ 	.short	(.L_37 - .L_36)


	//   ....[0]....
	.align		4
.L_36:
        /*0038*/ 	.word	index@(__assertfail)


	//----- nvinfo : EIATTR_MERCURY_ISA_VERSION
	.align		4
.L_37:
        /*003c*/ 	.byte	0x03, 0x5f
        /*003e*/ 	.short	0x0101


	//----- nvinfo : EIATTR_INT_WARP_WIDE_INSTR_OFFSETS
	.align		4
        /*0040*/ 	.byte	0x04, 0x31
        /*0042*/ 	.short	(.L_39 - .L_38)


	//   ....[0]....
.L_38:
        /*0044*/ 	.word	0x00004250


	//   ....[1]....
        /*0048*/ 	.word	0x00004280


	//   ....[2]....
        /*004c*/ 	.word	0x000042a0


	//   ....[3]....
        /*0050*/ 	.word	0x00004e80


	//   ....[4]....
        /*0054*/ 	.word	0x00004f30


	//----- nvinfo : EIATTR_COOP_GROUP_MASK_REGIDS
	.align		4
.L_39:
        /*0058*/ 	.byte	0x04, 0x29
        /*005a*/ 	.short	(.L_41 - .L_40)


	//   ....[0]....
.L_40:
        /*005c*/ 	.word	0xffffffff


	//   ....[1]....
        /*0060*/ 	.word	0xffffffff


	//   ....[2]....
        /*0064*/ 	.word	0xffffffff


	//   ....[3]....
        /*0068*/ 	.word	0xffffffff


	//   ....[4]....
        /*006c*/ 	.word	0xffffffff


	//   ....[5]....
        /*0070*/ 	.word	0xffffffff


	//   ....[6]....
        /*0074*/ 	.word	0xffffffff


	//   ....[7]....
        /*0078*/ 	.word	0xffffffff


	//   ....[8]....
        /*007c*/ 	.word	0xffffffff


	//   ....[9]....
        /*0080*/ 	.word	0xffffffff


	//   ....[10]....
        /*0084*/ 	.word	0xffffffff


	//   ....[11]....
        /*0088*/ 	.word	0xffffffff


	//   ....[12]....
        /*008c*/ 	.word	0xffffffff


	//   ....[13]....
        /*0090*/ 	.word	0xffffffff


	//----- nvinfo : EIATTR_COOP_GROUP_INSTR_OFFSETS
	.align		4
.L_41:
        /*0094*/ 	.byte	0x04, 0x28
        /*0096*/ 	.short	(.L_43 - .L_42)


	//   ....[0]....
.L_42:
        /*0098*/ 	.word	0x00000080


	//   ....[1]....
        /*009c*/ 	.word	0x000004e0


	//   ....[2]....
        /*00a0*/ 	.word	0x000007c0


	//   ....[3]....
        /*00a4*/ 	.word	0x00000900


	//   ....[4]....
        /*00a8*/ 	.word	0x00000a00


	//   ....[5]....
        /*00ac*/ 	.word	0x00000b70


	//   ....[6]....
        /*00b0*/ 	.word	0x00000d10


	//   ....[7]....
        /*00b4*/ 	.word	0x00000ed0


	//   ....[8]....
        /*00b8*/ 	.word	0x00002090


	//   ....[9]....
        /*00bc*/ 	.word	0x00003440


	//   ....[10]....
        /*00c0*/ 	.word	0x00003650


	//   ....[11]....
        /*00c4*/ 	.word	0x00003680


	//   ....[12]....
        /*00c8*/ 	.word	0x00004130


	//   ....[13]....
        /*00cc*/ 	.word	0x00004360


	//----- nvinfo : EIATTR_VRC_CTA_INIT_COUNT
	.align		4
.L_43:
        /*00d0*/ 	.byte	0x02, 0x4a
        /*00d2*/ 	.byte	0x80
	.zero		1


	//----- nvinfo : EIATTR_SYSCALL_OFFSETS
	.align		4
        /*00d4*/ 	.byte	0x04, 0x46
        /*00d6*/ 	.short	(.L_45 - .L_44)


	//   ....[0]....
.L_44:
        /*00d8*/ 	.word	0x00005aa0


	//   ....[1]....
        /*00dc*/ 	.word	0x00005be0


	//   ....[2]....
        /*00e0*/ 	.word	0x00006360


	//----- nvinfo : EIATTR_MBARRIER_INSTR_OFFSETS
	.align		4
.L_45:
        /*00e4*/ 	.byte	0x04, 0x39
        /*00e6*/ 	.short	(.L_47 - .L_46)


	//   ....[0]....
.L_46:
        /*00e8*/ 	.word	0x00000600
        /*00ec*/ 	.word	0x000000ff
        /*00f0*/ 	.word	0x00000000
        /*00f4*/ 	.short	0x0100
        /*00f6*/ 	.byte	0x04
	.zero		1


	//   ....[1]....
        /*00f8*/ 	.word	0x00000610
        /*00fc*/ 	.word	0x000000ff
        /*0100*/ 	.word	0x00000068
        /*0104*/ 	.short	0x0100
        /*0106*/ 	.byte	0x04
	.zero		1


	//   ....[2]....
        /*0108*/ 	.word	0x00000620
        /*010c*/ 	.word	0x000000ff
        /*0110*/ 	.word	0x00000008
        /*0114*/ 	.short	0x0100
        /*0116*/ 	.byte	0x04
	.zero		1


	//   ....[3]....
        /*0118*/ 	.word	0x00000630
        /*011c*/ 	.word	0x000000ff
        /*0120*/ 	.word	0x00000070
        /*0124*/ 	.short	0x0100
        /*0126*/ 	.byte	0x04
	.zero		1


	//   ....[4]....
        /*0128*/ 	.word	0x00000640
        /*012c*/ 	.word	0x000000ff
        /*0130*/ 	.word	0x00000010
        /*0134*/ 	.short	0x0100
        /*0136*/ 	.byte	0x04
	.zero		1


	//   ....[5]....
        /*0138*/ 	.word	0x00000650
        /*013c*/ 	.word	0x000000ff
        /*0140*/ 	.word	0x00000078
        /*0144*/ 	.short	0x0100
        /*0146*/ 	.byte	0x04
	.zero		1


	//   ....[6]....
        /*0148*/ 	.word	0x00000660
        /*014c*/ 	.word	0x000000ff
        /*0150*/ 	.word	0x00000018
        /*0154*/ 	.short	0x0100
        /*0156*/ 	.byte	0x04
	.zero		1


	//   ....[7]....
        /*0158*/ 	.word	0x00000670
        /*015c*/ 	.word	0x000000ff
        /*0160*/ 	.word	0x00000080
        /*0164*/ 	.short	0x0100
        /*0166*/ 	.byte	0x04
	.zero		1


	//   ....[8]....
        /*0168*/ 	.word	0x00000680
        /*016c*/ 	.word	0x000000ff
        /*0170*/ 	.word	0x00000020
        /*0174*/ 	.short	0x0100
        /*0176*/ 	.byte	0x04
	.zero		1


	//   ....[9]....
        /*0178*/ 	.word	0x00000690
        /*017c*/ 	.word	0x000000ff
        /*0180*/ 	.word	0x00000088
        /*0184*/ 	.short	0x0100
        /*0186*/ 	.byte	0x04
	.zero		1


	//   ....[10]....
        /*0188*/ 	.word	0x000006a0
        /*018c*/ 	.word	0x000000ff
        /*0190*/ 	.word	0x00000028
        /*0194*/ 	.short	0x0100
        /*0196*/ 	.byte	0x04
	.zero		1


	//   ....[11]....
        /*0198*/ 	.word	0x000006b0
        /*019c*/ 	.word	0x000000ff
        /*01a0*/ 	.word	0x00000090
        /*01a4*/ 	.short	0x0100
        /*01a6*/ 	.byte	0x04
	.zero		1


	//   ....[12]....
        /*01a8*/ 	.word	0x000006c0
        /*01ac*/ 	.word	0x000000ff
        /*01b0*/ 	.word	0x00000030
        /*01b4*/ 	.short	0x0100
        /*01b6*/ 	.byte	0x04
	.zero		1


	//   ....[13]....
        /*01b8*/ 	.word	0x000006d0
        /*01bc*/ 	.word	0x000000ff
        /*01c0*/ 	.word	0x00000098
        /*01c4*/ 	.short	0x0100
        /*01c6*/ 	.byte	0x04
	.zero		1


	//   ....[14]....
        /*01c8*/ 	.word	0x000006e0
        /*01cc*/ 	.word	0x000000ff
        /*01d0*/ 	.word	0x00000038
        /*01d4*/ 	.short	0x0100
        /*01d6*/ 	.byte	0x04
	.zero		1


	//   ....[15]....
        /*01d8*/ 	.word	0x000006f0
        /*01dc*/ 	.word	0x000000ff
        /*01e0*/ 	.word	0x000000a0
        /*01e4*/ 	.short	0x0100
        /*01e6*/ 	.byte	0x04
	.zero		1


	//   ....[16]....
        /*01e8*/ 	.word	0x00000700
        /*01ec*/ 	.word	0x000000ff
        /*01f0*/ 	.word	0x00000040
        /*01f4*/ 	.short	0x0100
        /*01f6*/ 	.byte	0x04
	.zero		1


	//   ....[17]....
        /*01f8*/ 	.word	0x00000710
        /*01fc*/ 	.word	0x000000ff
        /*0200*/ 	.word	0x000000a8
        /*0204*/ 	.short	0x0100
        /*0206*/ 	.byte	0x04
	.zero		1


	//   ....[18]....
        /*0208*/ 	.word	0x00000720
        /*020c*/ 	.word	0x000000ff
        /*0210*/ 	.word	0x00000048
        /*0214*/ 	.short	0x0100
        /*0216*/ 	.byte	0x04
	.zero		1


	//   ....[19]....
        /*0218*/ 	.word	0x00000730
        /*021c*/ 	.word	0x000000ff
        /*0220*/ 	.word	0x000000b0
        /*0224*/ 	.short	0x0100
        /*0226*/ 	.byte	0x04
	.zero		1


	//   ....[20]....
        /*0228*/ 	.word	0x00000740
        /*022c*/ 	.word	0x000000ff
        /*0230*/ 	.word	0x00000050
        /*0234*/ 	.short	0x0100
        /*0236*/ 	.byte	0x04
	.zero		1


	//   ....[21]....
        /*0238*/ 	.word	0x00000750
        /*023c*/ 	.word	0x000000ff
        /*0240*/ 	.word	0x000000b8
        /*0244*/ 	.short	0x0100
        /*0246*/ 	.byte	0x04
	.zero		1


	//   ....[22]....
        /*0248*/ 	.word	0x00000760
        /*024c*/ 	.word	0x000000ff
        /*0250*/ 	.word	0x00000058
        /*0254*/ 	.short	0x0100
        /*0256*/ 	.byte	0x04
	.zero		1


	//   ....[23]....
        /*0258*/ 	.word	0x00000770
        /*025c*/ 	.word	0x000000ff
        /*0260*/ 	.word	0x000000c0
        /*0264*/ 	.short	0x0100
        /*0266*/ 	.byte	0x04
	.zero		1


	//   ....[24]....
        /*0268*/ 	.word	0x00000780
        /*026c*/ 	.word	0x000000ff
        /*0270*/ 	.word	0x00000060
        /*0274*/ 	.short	0x0100
        /*0276*/ 	.byte	0x04
	.zero		1


	//   ....[25]....
        /*0278*/ 	.word	0x00000790
        /*027c*/ 	.word	0x000000ff
        /*0280*/ 	.word	0x000000c8
        /*0284*/ 	.short	0x0100
        /*0286*/ 	.byte	0x04
	.zero		1


	//   ....[26]....
        /*0288*/ 	.word	0x000008d0
        /*028c*/ 	.word	0x000000ff
        /*0290*/ 	.word	0x000000d0
        /*0294*/ 	.short	0x0100
        /*0296*/ 	.byte	0x04
	.zero		1


	//   ....[27]....
        /*0298*/ 	.word	0x000008e0
        /*029c*/ 	.word	0x000000ff
        /*02a0*/ 	.word	0x000000d8
        /*02a4*/ 	.short	0x0100
        /*02a6*/ 	.byte	0x04
	.zero		1


	//   ....[28]....
        /*02a8*/ 	.word	0x000009d0
        /*02ac*/ 	.word	0x000000ff
        /*02b0*/ 	.word	0x000000e0
        /*02b4*/ 	.short	0x0100
        /*02b6*/ 	.byte	0x06
	.zero		1


	//   ....[29]....
        /*02b8*/ 	.word	0x000009e0
        /*02bc*/ 	.word	0x000000ff
        /*02c0*/ 	.word	0x000000e8
        /*02c4*/ 	.short	0x0100
        /*02c6*/ 	.byte	0x06
	.zero		1


	//   ....[30]....
        /*02c8*/ 	.word	0x00000b20
        /*02cc*/ 	.word	0x000000ff
        /*02d0*/ 	.word	0x000000f0
        /*02d4*/ 	.short	0x0100
        /*02d6*/ 	.byte	0x06
	.zero		1


	//   ....[31]....
        /*02d8*/ 	.word	0x00000b30
        /*02dc*/ 	.word	0x000000ff
        /*02e0*/ 	.word	0x00000100
        /*02e4*/ 	.short	0x0100
        /*02e6*/ 	.byte	0x06
	.zero		1


	//   ....[32]....
        /*02e8*/ 	.word	0x00000b40
        /*02ec*/ 	.word	0x000000ff
        /*02f0*/ 	.word	0x000000f8
        /*02f4*/ 	.short	0x0100
        /*02f6*/ 	.byte	0x06
	.zero		1


	//   ....[33]....
        /*02f8*/ 	.word	0x00000b50
        /*02fc*/ 	.word	0x000000ff
        /*0300*/ 	.word	0x00000108
        /*0304*/ 	.short	0x0100
        /*0306*/ 	.byte	0x06
	.zero		1


	//   ....[34]....
        /*0308*/ 	.word	0x00000c80
        /*030c*/ 	.word	0x000000ff
        /*0310*/ 	.word	0x00000110
        /*0314*/ 	.short	0x0100
        /*0316*/ 	.byte	0x04
	.zero		1


	//   ....[35]....
        /*0318*/ 	.word	0x00000c90
        /*031c*/ 	.word	0x000000ff
        /*0320*/ 	.word	0x00000130
        /*0324*/ 	.short	0x0100
        /*0326*/ 	.byte	0x04
	.zero		1


	//   ....[36]....
        /*0328*/ 	.word	0x00000ca0
        /*032c*/ 	.word	0x000000ff
        /*0330*/ 	.word	0x00000118
        /*0334*/ 	.short	0x0100
        /*0336*/ 	.byte	0x04
	.zero		1


	//   ....[37]....
        /*0338*/ 	.word	0x00000cb0
        /*033c*/ 	.word	0x000000ff
        /*0340*/ 	.word	0x00000138
        /*0344*/ 	.short	0x0100
        /*0346*/ 	.byte	0x04
	.zero		1


	//   ....[38]....
        /*0348*/ 	.word	0x00000cc0
        /*034c*/ 	.word	0x000000ff
        /*0350*/ 	.word	0x00000120
        /*0354*/ 	.short	0x0100
        /*0356*/ 	.byte	0x04
	.zero		1


	//   ....[39]....
        /*0358*/ 	.word	0x00000cd0
        /*035c*/ 	.word	0x000000ff
        /*0360*/ 	.word	0x00000140
        /*0364*/ 	.short	0x0100
        /*0366*/ 	.byte	0x04
	.zero		1


	//   ....[40]....
        /*0368*/ 	.word	0x00000ce0
        /*036c*/ 	.word	0x000000ff
        /*0370*/ 	.word	0x00000128
        /*0374*/ 	.short	0x0100
        /*0376*/ 	.byte	0x04
	.zero		1


	//   ....[41]....
        /*0378*/ 	.word	0x00000cf0
        /*037c*/ 	.word	0x000000ff
        /*0380*/ 	.word	0x00000148
        /*0384*/ 	.short	0x0100
        /*0386*/ 	.byte	0x04
	.zero		1


	//   ....[42]....
        /*0388*/ 	.word	0x00000de0
        /*038c*/ 	.word	0x000000ff
        /*0390*/ 	.word	0x00000150
        /*0394*/ 	.short	0x0100
        /*0396*/ 	.byte	0x04
	.zero		1


	//   ....[43]....
        /*0398*/ 	.word	0x00000df0
        /*039c*/ 	.word	0x000000ff
        /*03a0*/ 	.word	0x00000160
        /*03a4*/ 	.short	0x0100
        /*03a6*/ 	.byte	0x04
	.zero		1


	//   ....[44]....
        /*03a8*/ 	.word	0x00000e00
        /*03ac*/ 	.word	0x000000ff
        /*03b0*/ 	.word	0x00000158
        /*03b4*/ 	.short	0x0100
        /*03b6*/ 	.byte	0x04
	.zero		1


	//   ....[45]....
        /*03b8*/ 	.word	0x00000e10
        /*03bc*/ 	.word	0x000000ff
        /*03c0*/ 	.word	0x00000168
        /*03c4*/ 	.short	0x0100
        /*03c6*/ 	.byte	0x04
	.zero		1


	//   ....[46]....
        /*03c8*/ 	.word	0x00001910
        /*03cc*/ 	.word	0x00000000
        /*03d0*/ 	.word	0x00000160
        /*03d4*/ 	.short	0x010a
        /*03d6*/ 	.byte	0xff
	.zero		1


	//   ....[47]....
        /*03d8*/ 	.word	0x00001940
        /*03dc*/ 	.word	0x00000000
        /*03e0*/ 	.word	0x00000150
        /*03e4*/ 	.short	0x0101
        /*03e6*/ 	.byte	0xff
	.zero		1


	//   ....[48]....
        /*03e8*/ 	.word	0x00001a10
        /*03ec*/ 	.word	0x000000ff
        /*03f0*/ 	.word	0x00000068
        /*03f4*/ 	.short	0x010a
        /*03f6*/ 	.byte	0x04
	.zero		1


	//   ....[49]....
        /*03f8*/ 	.word	0x00001a90
        /*03fc*/ 	.word	0x000000ff
        /*0400*/ 	.word	0x00000068
        /*0404*/ 	.short	0x010a
        /*0406*/ 	.byte	0x21
	.zero		1


	//   ....[50]....
        /*0408*/ 	.word	0x00001c20
        /*040c*/ 	.word	0x000000ff
        /*0410*/ 	.word	0x00000068
        /*0414*/ 	.short	0x010a
        /*0416*/ 	.byte	0x08
	.zero		1


	//   ....[51]....
        /*0418*/ 	.word	0x00001d40
        /*041c*/ 	.word	0x000000ff
        /*0420*/ 	.word	0x000000e8
        /*0424*/ 	.short	0x0101
        /*0426*/ 	.byte	0x06
	.zero		1


	//   ....[52]....
        /*0428*/ 	.word	0x00001d60
        /*042c*/ 	.word	0x000000ff
        /*0430*/ 	.word	0x00000068
        /*0434*/ 	.short	0x010a
        /*0436*/ 	.byte	0x04
	.zero		1


	//   ....[53]....
        /*0438*/ 	.word	0x00001de0
        /*043c*/ 	.word	0x000000ff
        /*0440*/ 	.word	0x00000068
        /*0444*/ 	.short	0x010a
        /*0446*/ 	.byte	0x11
	.zero		1


	//   ....[54]....
        /*0448*/ 	.word	0x00001ff0
        /*044c*/ 	.word	0x000000ff
        /*0450*/ 	.word	0x00000068
        /*0454*/ 	.short	0x010a
        /*0456*/ 	.byte	0x07
	.zero		1


	//   ....[55]....
        /*0458*/ 	.word	0x000020c0
        /*045c*/ 	.word	0x00000003
        /*0460*/ 	.word	0x000000f0
        /*0464*/ 	.short	0x010a
        /*0466*/ 	.byte	0xff
	.zero		1


	//   ....[56]....
        /*0468*/ 	.word	0x00002210
        /*046c*/ 	.word	0x00000000
        /*0470*/ 	.word	0x00000000
        /*0474*/ 	.short	0x0101
        /*0476*/ 	.byte	0xff
	.zero		1


	//   ....[57]....
        /*0478*/ 	.word	0x000027b0
        /*047c*/ 	.word	0x000000ff
        /*0480*/ 	.word	0x00000000
        /*0484*/ 	.short	0x010a
        /*0486*/ 	.byte	0x04
	.zero		1


	//   ....[58]....
        /*0488*/ 	.word	0x00002840
        /*048c*/ 	.word	0x000000ff
        /*0490*/ 	.word	0x00000000
        /*0494*/ 	.short	0x010a
        /*0496*/ 	.byte	0x05
	.zero		1


	//   ....[59]....
        /*0498*/ 	.word	0x000028d0
        /*049c*/ 	.word	0x000000ff
        /*04a0*/ 	.word	0x00000000
        /*04a4*/ 	.short	0x010a
        /*04a6*/ 	.byte	0x05
	.zero		1


	//   ....[60]....
        /*04a8*/ 	.word	0x00002960
        /*04ac*/ 	.word	0x000000ff
        /*04b0*/ 	.word	0x00000000
        /*04b4*/ 	.short	0x010a
        /*04b6*/ 	.byte	0x05
	.zero		1


	//   ....[61]....
        /*04b8*/ 	.word	0x000029f0
        /*04bc*/ 	.word	0x000000ff
        /*04c0*/ 	.word	0x00000000
        /*04c4*/ 	.short	0x010a
        /*04c6*/ 	.byte	0x05
	.zero		1


	//   ....[62]....
        /*04c8*/ 	.word	0x00002a80
        /*04cc*/ 	.word	0x000000ff
        /*04d0*/ 	.word	0x00000000
        /*04d4*/ 	.short	0x010a
        /*04d6*/ 	.byte	0x05
	.zero		1


	//   ....[63]....
        /*04d8*/ 	.word	0x00002b10
        /*04dc*/ 	.word	0x000000ff
        /*04e0*/ 	.word	0x00000000
        /*04e4*/ 	.short	0x010a
        /*04e6*/ 	.byte	0x05
	.zero		1


	//   ....[64]....
        /*04e8*/ 	.word	0x00002ba0
        /*04ec*/ 	.word	0x000000ff
        /*04f0*/ 	.word	0x00000000
        /*04f4*/ 	.short	0x010a
        /*04f6*/ 	.byte	0x05
	.zero		1


	//   ....[65]....
        /*04f8*/ 	.word	0x00002c30
        /*04fc*/ 	.word	0x000000ff
        /*0500*/ 	.word	0x00000000
        /*0504*/ 	.short	0x010a
        /*0506*/ 	.byte	0x05
	.zero		1


	//   ....[66]....
        /*0508*/ 	.word	0x00002cc0
        /*050c*/ 	.word	0x000000ff
        /*0510*/ 	.word	0x00000000
        /*0514*/ 	.short	0x010a
        /*0516*/ 	.byte	0x05
	.zero		1


	//   ....[67]....
        /*0518*/ 	.word	0x00002d50
        /*051c*/ 	.word	0x000000ff
        /*0520*/ 	.word	0x00000000
        /*0524*/ 	.short	0x010a
        /*0526*/ 	.byte	0x05
	.zero		1


	//   ....[68]....
        /*0528*/ 	.word	0x00002de0
        /*052c*/ 	.word	0x000000ff
        /*0530*/ 	.word	0x00000000
        /*0534*/ 	.short	0x010a
        /*0536*/ 	.byte	0x05
	.zero		1


	//   ....[69]....
        /*0538*/ 	.word	0x00002e80
        /*053c*/ 	.word	0x00000000
        /*0540*/ 	.word	0x00000000
        /*0544*/ 	.short	0x010a
        /*0546*/ 	.byte	0xff
	.zero		1


	//   ....[70]....
        /*0548*/ 	.word	0x00002fa0
        /*054c*/ 	.word	0x00000002
        /*0550*/ 	.word	0x00000150
        /*0554*/ 	.short	0x010a
        /*0556*/ 	.byte	0xff
	.zero		1


	//   ....[71]....
        /*0558*/ 	.word	0x00003010
        /*055c*/ 	.word	0x00000002
        /*0560*/ 	.word	0x00000000
        /*0564*/ 	.short	0x0101
        /*0566*/ 	.byte	0xff
	.zero		1


	//   ....[72]....
        /*0568*/ 	.word	0x00003030
        /*056c*/ 	.word	0x000000ff
        /*0570*/ 	.word	0x00000100
        /*0574*/ 	.short	0x010a
        /*0576*/ 	.byte	0x04
	.zero		1


	//   ....[73]....
        /*0578*/ 	.word	0x00003150
        /*057c*/ 	.word	0x00000002
        /*0580*/ 	.word	0x000000f0
        /*0584*/ 	.short	0x010a
        /*0586*/ 	.byte	0xff
	.zero		1


	//   ....[74]....
        /*0588*/ 	.word	0x00003250
        /*058c*/ 	.word	0x00000002
        /*0590*/ 	.word	0x00000000
        /*0594*/ 	.short	0x0101
        /*0596*/ 	.byte	0xff
	.zero		1


	//   ....[75]....
        /*0598*/ 	.word	0x000032e0
        /*059c*/ 	.word	0x000000ff
        /*05a0*/ 	.word	0x00000100
        /*05a4*/ 	.short	0x0106
        /*05a6*/ 	.byte	0x04
	.zero		1


	//   ....[76]....
        /*05a8*/ 	.word	0x00003300
        /*05ac*/ 	.word	0x000000ff
        /*05b0*/ 	.word	0x00000100
        /*05b4*/ 	.short	0x010a
        /*05b6*/ 	.byte	0x04
	.zero		1


	//   ....[77]....
        /*05b8*/ 	.word	0x00003390
        /*05bc*/ 	.word	0x000000ff
        /*05c0*/ 	.word	0x00000100
        /*05c4*/ 	.short	0x0106
        /*05c6*/ 	.byte	0x07
	.zero		1


	//   ....[78]....
        /*05c8*/ 	.word	0x000033d0
        /*05cc*/ 	.word	0x00000000
        /*05d0*/ 	.word	0x00000100
        /*05d4*/ 	.short	0x010a
        /*05d6*/ 	.byte	0xff
	.zero		1


	//   ....[79]....
        /*05d8*/ 	.word	0x00003920
        /*05dc*/ 	.word	0x00000000
        /*05e0*/ 	.word	0x000000f0
        /*05e4*/ 	.short	0x010a
        /*05e6*/ 	.byte	0xff
	.zero		1


	//   ....[80]....
        /*05e8*/ 	.word	0x00003a20
        /*05ec*/ 	.word	0x00000003
        /*05f0*/ 	.word	0x00000000
        /*05f4*/ 	.short	0x0101
        /*05f6*/ 	.byte	0xff
	.zero		1


	//   ....[81]....
        /*05f8*/ 	.word	0x00003a30
        /*05fc*/ 	.word	0x000000ff
        /*0600*/ 	.word	0x00000000
        /*0604*/ 	.short	0x010a
        /*0606*/ 	.byte	0x04
	.zero		1


	//   ....[82]....
        /*0608*/ 	.word	0x00003ab0
        /*060c*/ 	.word	0x000000ff
        /*0610*/ 	.word	0x00000130
        /*0614*/ 	.short	0x010a
        /*0616*/ 	.byte	0x1f
	.zero		1


	//   ....[83]....
        /*0618*/ 	.word	0x00003b90
        /*061c*/ 	.word	0x000000ff
        /*0620*/ 	.word	0x00000000
        /*0624*/ 	.short	0x010a
        /*0626*/ 	.byte	0x05
	.zero		1


	//   ....[84]....
        /*0628*/ 	.word	0x00003cd0
        /*062c*/ 	.word	0x000000ff
        /*0630*/ 	.word	0x00000000
        /*0634*/ 	.short	0x010a
        /*0636*/ 	.byte	0x04
	.zero		1


	//   ....[85]....
        /*0638*/ 	.word	0x00003f60
        /*063c*/ 	.word	0x000000ff
        /*0640*/ 	.word	0x00000000
        /*0644*/ 	.short	0x010a
        /*0646*/ 	.byte	0x04
	.zero		1


	//   ....[86]....
        /*0648*/ 	.word	0x00003ff0
        /*064c*/ 	.word	0x000000ff
        /*0650*/ 	.word	0x00000000
        /*0654*/ 	.short	0x010a
        /*0656*/ 	.byte	0x05
	.zero		1


	//   ....[87]....
        /*0658*/ 	.word	0x00004080
        /*065c*/ 	.word	0x000000ff
        /*0660*/ 	.word	0x00000000
        /*0664*/ 	.short	0x010a
        /*0666*/ 	.byte	0x05
	.zero		1


	//   ....[88]....
        /*0668*/ 	.word	0x00004110
        /*066c*/ 	.word	0x000000ff
        /*0670*/ 	.word	0x00000000
        /*0674*/ 	.short	0x010a
        /*0676*/ 	.byte	0x04
	.zero		1


	//   ....[89]....
        /*0678*/ 	.word	0x00004600
        /*067c*/ 	.word	0x00000003
        /*0680*/ 	.word	0x000000f0
        /*0684*/ 	.short	0x010a
        /*0686*/ 	.byte	0xff
	.zero		1


	//   ....[90]....
        /*0688*/ 	.word	0x00004770
        /*068c*/ 	.word	0x00000000
        /*0690*/ 	.word	0x00000000
        /*0694*/ 	.short	0x0101
        /*0696*/ 	.byte	0xff
	.zero		1


	//   ....[91]....
        /*0698*/ 	.word	0x00004c30
        /*069c*/ 	.word	0x000000ff
        /*06a0*/ 	.word	0x000000e8
        /*06a4*/ 	.short	0x010a
        /*06a6*/ 	.byte	0x11
	.zero		1


	//   ....[92]....
        /*06a8*/ 	.word	0x00004dc0
        /*06ac*/ 	.word	0x000000ff
        /*06b0*/ 	.word	0x000000d8
        /*06b4*/ 	.short	0x010a
        /*06b6*/ 	.byte	0x11
	.zero		1


	//   ....[93]....
        /*06b8*/ 	.word	0x00004fd0
        /*06bc*/ 	.word	0x000000ff
        /*06c0*/ 	.word	0x000000d0
        /*06c4*/ 	.short	0x010b
        /*06c6*/ 	.byte	0x11
	.zero		1


	//   ....[94]....
        /*06c8*/ 	.word	0x00004fe0
        /*06cc*/ 	.word	0x000000ff
        /*06d0*/ 	.word	0x00000000
        /*06d4*/ 	.short	0x0101
        /*06d6*/ 	.byte	0x30
	.zero		1


	//   ....[95]....
        /*06d8*/ 	.word	0x00005020
        /*06dc*/ 	.word	0x00000000
        /*06e0*/ 	.word	0x000000d8
        /*06e4*/ 	.short	0x010a
        /*06e6*/ 	.byte	0xff
	.zero		1


	//   ....[96]....
        /*06e8*/ 	.word	0x00005360
        /*06ec*/ 	.word	0x00000003
        /*06f0*/ 	.word	0x000000f0
        /*06f4*/ 	.short	0x010a
        /*06f6*/ 	.byte	0xff
	.zero		1


	//   ....[97]....
        /*06f8*/ 	.word	0x000054e0
        /*06fc*/ 	.word	0x00000000
        /*0700*/ 	.word	0x00000000
        /*0704*/ 	.short	0x0101
        /*0706*/ 	.byte	0xff
	.zero		1


	//   ....[98]....
        /*0708*/ 	.word	0x00005f40
        /*070c*/ 	.word	0x000000ff
        /*0710*/ 	.word	0x000000d0
        /*0714*/ 	.short	0x010a
        /*0716*/ 	.byte	0x2c
	.zero		1


	//   ....[99]....
        /*0718*/ 	.word	0x00005f50
        /*071c*/ 	.word	0x00000016
        /*0720*/ 	.word	0x00000110
        /*0724*/ 	.short	0x010a
        /*0726*/ 	.byte	0xff
	.zero		1


	//   ....[100]....
        /*0728*/ 	.word	0x00006100
        /*072c*/ 	.word	0x000000ff
        /*0730*/ 	.word	0x000000d0
        /*0734*/ 	.short	0x010a
        /*0736*/ 	.byte	0x2c
	.zero		1


	//   ....[101]....
        /*0738*/ 	.word	0x000061e0
        /*073c*/ 	.word	0x000000ff
        /*0740*/ 	.word	0x00000000
        /*0744*/ 	.short	0x0101
        /*0746*/ 	.byte	0x04
	.zero		1


	//   ....[102]....
        /*0748*/ 	.word	0x00006240
        /*074c*/ 	.word	0x00000016
        /*0750*/ 	.word	0x00000110
        /*0754*/ 	.short	0x010a
        /*0756*/ 	.byte	0xff
	.zero		1


	//   ....[103]....
        /*0758*/ 	.word	0x000065b0
        /*075c*/ 	.word	0x000000ff
        /*0760*/ 	.word	0x00000000
        /*0764*/ 	.short	0x0101
        /*0766*/ 	.byte	0x04
	.zero		1


	//   ....[104]....
        /*0768*/ 	.word	0x00006e90
        /*076c*/ 	.word	0x00000000
        /*0770*/ 	.word	0x00000160
        /*0774*/ 	.short	0x010a
        /*0776*/ 	.byte	0xff
	.zero		1


	//   ....[105]....
        /*0778*/ 	.word	0x00006ef0
        /*077c*/ 	.word	0x00000000
        /*0780*/ 	.word	0x00000068
        /*0784*/ 	.short	0x010a
        /*0786*/ 	.byte	0xff
	.zero		1


	//   ....[106]....
        /*0788*/ 	.word	0x00006f50
        /*078c*/ 	.word	0x00000000
        /*0790*/ 	.word	0x00000068
        /*0794*/ 	.short	0x010a
        /*0796*/ 	.byte	0xff
	.zero		1


	//   ....[107]....
        /*0798*/ 	.word	0x00006fa0
        /*079c*/ 	.word	0x00000003
        /*07a0*/ 	.word	0x000000f0
        /*07a4*/ 	.short	0x010a
        /*07a6*/ 	.byte	0xff
	.zero		1


	//   ....[108]....
        /*07a8*/ 	.word	0x00007000
        /*07ac*/ 	.word	0x00000000
        /*07b0*/ 	.word	0x00000000
        /*07b4*/ 	.short	0x010a
        /*07b6*/ 	.byte	0xff
	.zero		1


	//   ....[109]....
        /*07b8*/ 	.word	0x00007060
        /*07bc*/ 	.word	0x00000000
        /*07c0*/ 	.word	0x00000000
        /*07c4*/ 	.short	0x010a
        /*07c6*/ 	.byte	0xff
	.zero		1


	//   ....[110]....
        /*07c8*/ 	.word	0x000070c0
        /*07cc*/ 	.word	0x00000000
        /*07d0*/ 	.word	0x00000000
        /*07d4*/ 	.short	0x010a
        /*07d6*/ 	.byte	0xff
	.zero		1


	//   ....[111]....
        /*07d8*/ 	.word	0x00007120
        /*07dc*/ 	.word	0x00000000
        /*07e0*/ 	.word	0x00000000
        /*07e4*/ 	.short	0x010a
        /*07e6*/ 	.byte	0xff
	.zero		1


	//   ....[112]....
        /*07e8*/ 	.word	0x00007180
        /*07ec*/ 	.word	0x00000000
        /*07f0*/ 	.word	0x00000000
        /*07f4*/ 	.short	0x010a
        /*07f6*/ 	.byte	0xff
	.zero		1


	//   ....[113]....
        /*07f8*/ 	.word	0x000071e0
        /*07fc*/ 	.word	0x00000000
        /*0800*/ 	.word	0x00000000
        /*0804*/ 	.short	0x010a
        /*0806*/ 	.byte	0xff
	.zero		1


	//   ....[114]....
        /*0808*/ 	.word	0x00007240
        /*080c*/ 	.word	0x00000000
        /*0810*/ 	.word	0x00000000
        /*0814*/ 	.short	0x010a
        /*0816*/ 	.byte	0xff
	.zero		1


	//   ....[115]....
        /*0818*/ 	.word	0x000072a0
        /*081c*/ 	.word	0x00000000
        /*0820*/ 	.word	0x00000000
        /*0824*/ 	.short	0x010a
        /*0826*/ 	.byte	0xff
	.zero		1


	//   ....[116]....
        /*0828*/ 	.word	0x00007300
        /*082c*/ 	.word	0x00000000
        /*0830*/ 	.word	0x00000000
        /*0834*/ 	.short	0x010a
        /*0836*/ 	.byte	0xff
	.zero		1


	//   ....[117]....
        /*0838*/ 	.word	0x00007360
        /*083c*/ 	.word	0x00000000
        /*0840*/ 	.word	0x00000000
        /*0844*/ 	.short	0x010a
        /*0846*/ 	.byte	0xff
	.zero		1


	//   ....[118]....
        /*0848*/ 	.word	0x000073c0
        /*084c*/ 	.word	0x00000000
        /*0850*/ 	.word	0x00000000
        /*0854*/ 	.short	0x010a
        /*0856*/ 	.byte	0xff
	.zero		1


	//   ....[119]....
        /*0858*/ 	.word	0x00007420
        /*085c*/ 	.word	0x00000000
        /*0860*/ 	.word	0x00000000
        /*0864*/ 	.short	0x010a
        /*0866*/ 	.byte	0xff
	.zero		1


	//   ....[120]....
        /*0868*/ 	.word	0x00007470
        /*086c*/ 	.word	0x00000002
        /*0870*/ 	.word	0x00000150
        /*0874*/ 	.short	0x010a
        /*0876*/ 	.byte	0xff
	.zero		1


	//   ....[121]....
        /*0878*/ 	.word	0x000074d0
        /*087c*/ 	.word	0x00000002
        /*0880*/ 	.word	0x00000100
        /*0884*/ 	.short	0x010a
        /*0886*/ 	.byte	0xff
	.zero		1


	//   ....[122]....
        /*0888*/ 	.word	0x00007520
        /*088c*/ 	.word	0x00000002
        /*0890*/ 	.word	0x000000f0
        /*0894*/ 	.short	0x010a
        /*0896*/ 	.byte	0xff
	.zero		1


	//   ....[123]....
        /*0898*/ 	.word	0x00007580
        /*089c*/ 	.word	0x00000000
        /*08a0*/ 	.word	0x00000100
        /*08a4*/ 	.short	0x010a
        /*08a6*/ 	.byte	0xff
	.zero		1


	//   ....[124]....
        /*08a8*/ 	.word	0x000075d0
        /*08ac*/ 	.word	0x00000000
        /*08b0*/ 	.word	0x000000f0
        /*08b4*/ 	.short	0x010a
        /*08b6*/ 	.byte	0xff
	.zero		1


	//   ....[125]....
        /*08b8*/ 	.word	0x00007630
        /*08bc*/ 	.word	0x00000002
        /*08c0*/ 	.word	0x00000130
        /*08c4*/ 	.short	0x010a
        /*08c6*/ 	.byte	0xff
	.zero		1


	//   ....[126]....
        /*08c8*/ 	.word	0x00007690
        /*08cc*/ 	.word	0x00000000
        /*08d0*/ 	.word	0x00000000
        /*08d4*/ 	.short	0x010a
        /*08d6*/ 	.byte	0xff
	.zero		1


	//   ....[127]....
        /*08d8*/ 	.word	0x000076f0
        /*08dc*/ 	.word	0x00000000
        /*08e0*/ 	.word	0x00000000
        /*08e4*/ 	.short	0x010a
        /*08e6*/ 	.byte	0xff
	.zero		1


	//   ....[128]....
        /*08e8*/ 	.word	0x00007750
        /*08ec*/ 	.word	0x00000000
        /*08f0*/ 	.word	0x00000000
        /*08f4*/ 	.short	0x010a
        /*08f6*/ 	.byte	0xff
	.zero		1


	//   ....[129]....
        /*08f8*/ 	.word	0x000077b0
        /*08fc*/ 	.word	0x00000000
        /*0900*/ 	.word	0x00000000
        /*0904*/ 	.short	0x010a
        /*0906*/ 	.byte	0xff
	.zero		1


	//   ....[130]....
        /*0908*/ 	.word	0x00007810
        /*090c*/ 	.word	0x00000000
        /*0910*/ 	.word	0x00000000
        /*0914*/ 	.short	0x010a
        /*0916*/ 	.byte	0xff
	.zero		1


	//   ....[131]....
        /*0918*/ 	.word	0x00007860
        /*091c*/ 	.word	0x00000003
        /*0920*/ 	.word	0x000000f0
        /*0924*/ 	.short	0x010a
        /*0926*/ 	.byte	0xff
	.zero		1


	//   ....[132]....
        /*0928*/ 	.word	0x000078c0
        /*092c*/ 	.word	0x00000000
        /*0930*/ 	.word	0x000000e8
        /*0934*/ 	.short	0x010a
        /*0936*/ 	.byte	0xff
	.zero		1


	//   ....[133]....
        /*0938*/ 	.word	0x00007920
        /*093c*/ 	.word	0x00000000
        /*0940*/ 	.word	0x000000d8
        /*0944*/ 	.short	0x010a
        /*0946*/ 	.byte	0xff
	.zero		1


	//   ....[134]....
        /*0948*/ 	.word	0x00007970
        /*094c*/ 	.word	0x00000003
        /*0950*/ 	.word	0x000000f0
        /*0954*/ 	.short	0x010a
        /*0956*/ 	.byte	0xff
	.zero		1


	//   ....[135]....
        /*0958*/ 	.word	0x000079d0
        /*095c*/ 	.word	0x00000000
        /*0960*/ 	.word	0x000000d0
        /*0964*/ 	.short	0x010a
        /*0966*/ 	.byte	0xff
	.zero		1


	//   ....[136]....
        /*0968*/ 	.word	0x00007a20
        /*096c*/ 	.word	0x00000016
        /*0970*/ 	.word	0x00000110
        /*0974*/ 	.short	0x010a
        /*0976*/ 	.byte	0xff
	.zero		1


	//----- nvinfo : EIATTR_NUM_MBARRIERS
	.align		4
.L_47:
        /*0978*/ 	.byte	0x03, 0x38
        /*097a*/ 	.short	0x002e


	//----- nvinfo : EIATTR_EXIT_INSTR_OFFSETS
	.align		4
        /*097c*/ 	.byte	0x04, 0x1c
        /*097e*/ 	.short	(.L_49 - .L_48)


	//   ....[0]....
.L_48:
        /*0980*/ 	.word	0x00002eb0


	//   ....[1]....
        /*0984*/ 	.word	0x000033a0


	//   ....[2]....
        /*0988*/ 	.word	0x00003400


	//   ....[3]....
        /*098c*/ 	.word	0x00004370


	//   ....[4]....
        /*0990*/ 	.word	0x00005050


	//   ....[5]....
        /*0994*/ 	.word	0x00005090


	//   ....[6]....
        /*0998*/ 	.word	0x00006e80


	//----- nvinfo : EIATTR_MAX_THREADS
	.align		4
.L_49:
        /*099c*/ 	.byte	0x04, 0x05
        /*099e*/ 	.short	(.L_51 - .L_50)
.L_50:
        /*09a0*/ 	.word	0x00000100
        /*09a4*/ 	.word	0x00000001
        /*09a8*/ 	.word	0x00000001


	//----- nvinfo : EIATTR_CRS_STACK_SIZE
	.align		4
.L_51:
        /*09ac*/ 	.byte	0x04, 0x1e
        /*09ae*/ 	.short	(.L_53 - .L_52)
.L_52:
        /*09b0*/ 	.word	0x00000000


	//----- nvinfo : EIATTR_CBANK_PARAM_SIZE
	.align		4
.L_53:
        /*09b4*/ 	.byte	0x03, 0x19
        /*09b6*/ 	.short	0x0800


	//----- nvinfo : EIATTR_PARAM_CBANK
	.align		4
        /*09b8*/ 	.byte	0x04, 0x0a
        /*09ba*/ 	.short	(.L_55 - .L_54)
	.align		4
.L_54:
        /*09bc*/ 	.word	index@(.nv.constant0._ZN7cutlass13device_kernelINS_4gemm6kernel13GemmUniversalIN4cute5tupleIJiiiiEEENS1_10collective13CollectiveMmaINS1_35MainloopSm100TmaUmmaWarpSpecializedILi13ELi2ELi4ENS5_IJNS4_1CILi2EEENSA_ILi1EEESC_EEEEENS5_IJNSA_ILi64EEESF_NSA_ILi128EEEEEENS_12float_e4m3_tENS5_IJlSC_lEEESI_SJ_NS4_8TiledMMAINS4_8MMA_AtomIJNS4_10MMA_TraitsINS4_19SM100_MMA_F8F6F4_SSEJSI_SI_fSF_SF_NS4_17integral_constantINS4_4UMMA5MajorELSQ_0EEESR_NSO_INSP_7ScaleInELSS_0EEEST_EEEEEENS4_6LayoutINS5_IJSC_SC_SC_EEENS5_IJNSA_ILi0EEESY_SY_EEEEENS5_IJNS4_10UnderscoreES11_S11_EEEEENS4_13SM90_TMA_LOADENS4_14ComposedLayoutINS4_7SwizzleILi3ELi4ELi3EEENS4_18smem_ptr_flag_bitsILi8EEENSW_INS5_IJNSA_ILi8EEESG_EEENS5_IJSG_SC_EEEEEEEvNS4_8identityENS4_23SM90_TMA_LOAD_MULTICASTES1E_vS1F_EENS_8epilogue10collective18CollectiveEpilogueINS1I_23Sm100TmaWarpSpecializedILi1ELi1ELi32ELb0ELb0EEEJSH_NS5_IJNSW_ISF_SC_EES1N_EEESI_SJ_SI_SJ_NS1I_6fusion15FusionCallbacksIS1M_NS1P_17LinearCombinationISI_fSI_fLNS_15FloatRoundStyleE2EEESH_S1O_JEEENS4_5SM1004TMEM4LOAD26SM100_TMEM_LOAD_16dp32b32xES14_NS15_INS16_ILi2ELi4ELi3EEES19_NSW_INS5_IJS1A_SF_EEENS5_IJSF_SC_EEEEEEENS4_39AutoVectorizingCopyWithAssumedAlignmentILi128EEENS4_14SM90_TMA_STOREES23_S25_S25_EEEvvEEEEvNT_6ParamsE)
        /*09c0*/ 	.short	0x0380
        /*09c2*/ 	.short	0x0800


	//----- nvinfo : EIATTR_SW_WAR
	.align		4
.L_55:
        /*09c4*/ 	.byte	0x04, 0x36
        /*09c6*/ 	.short	(.L_57 - .L_56)
.L_56:
        /*09c8*/ 	.word	0x00000008
.L_57:


//--------------------- .nv.callgraph             --------------------------
	.section	.nv.callgraph,"",@"SHT_CUDA_CALLGRAPH"
	.align	4
	.sectionentsize	8
	.align		4
        /*0000*/ 	.word	0x00000000
	.align		4
        /*0004*/ 	.word	0xffffffff
	.align		4
        /*0008*/ 	.word	index@(_ZN7cutlass13device_kernelINS_4gemm6kernel13GemmUniversalIN4cute5tupleIJiiiiEEENS1_10collective13CollectiveMmaINS1_35MainloopSm100TmaUmmaWarpSpecializedILi13ELi2ELi4ENS5_IJNS4_1CILi2EEENSA_ILi1EEESC_EEEEENS5_IJNSA_ILi64EEESF_NSA_ILi128EEEEEENS_12float_e4m3_tENS5_IJlSC_lEEESI_SJ_NS4_8TiledMMAINS4_8MMA_AtomIJNS4_10MMA_TraitsINS4_19SM100_MMA_F8F6F4_SSEJSI_SI_fSF_SF_NS4_17integral_constantINS4_4UMMA5MajorELSQ_0EEESR_NSO_INSP_7ScaleInELSS_0EEEST_EEEEEENS4_6LayoutINS5_IJSC_SC_SC_EEENS5_IJNSA_ILi0EEESY_SY_EEEEENS5_IJNS4_10UnderscoreES11_S11_EEEEENS4_13SM90_TMA_LOADENS4_14ComposedLayoutINS4_7SwizzleILi3ELi4ELi3EEENS4_18smem_ptr_flag_bitsILi8EEENSW_INS5_IJNSA_ILi8EEESG_EEENS5_IJSG_SC_EEEEEEEvNS4_8identityENS4_23SM90_TMA_LOAD_MULTICASTES1E_vS1F_EENS_8epilogue10collective18CollectiveEpilogueINS1I_23Sm100TmaWarpSpecializedILi1ELi1ELi32ELb0ELb0EEEJSH_NS5_IJNSW_ISF_SC_EES1N_EEESI_SJ_SI_SJ_NS1I_6fusion15FusionCallbacksIS1M_NS1P_17LinearCombinationISI_fSI_fLNS_15FloatRoundStyleE2EEESH_S1O_JEEENS4_5SM1004TMEM4LOAD26SM100_TMEM_LOAD_16dp32b32xES14_NS15_INS16_ILi2ELi4ELi3EEES19_NSW_INS5_IJS1A_SF_EEENS5_IJSF_SC_EEEEEEENS4_39AutoVectorizingCopyWithAssumedAlignmentILi128EEENS4_14SM90_TMA_STOREES23_S25_S25_EEEvvEEEEvNT_6ParamsE)
	.align		4
        /*000c*/ 	.word	index@(__assertfail)
	.align		4
        /*0010*/ 	.word	0x00000000
	.align		4
        /*0014*/ 	.word	0xfffffffe
	.align		4
        /*0018*/ 	.word	0x00000000
	.align		4
        /*001c*/ 	.word	0xfffffffd
	.align		4
        /*0020*/ 	.word	0x00000000
	.align		4
        /*0024*/ 	.word	0xfffffffc


//--------------------- .nv.constant4             --------------------------
	.section	.nv.constant4,"a",@progbits
	.align	8
	.align		8
.nv.constant4:
        /*0000*/ 	.dword	__assertfail
	.align		8
        /*0008*/ 	.dword	__unnamed_1
	.align		8
        /*0010*/ 	.dword	__unnamed_2
	.align		8
        /*0018*/ 	.dword	_ZN40_INTERNAL_acecf350_4_k_cu_106a94ed_315834cuda3std3__45__cpo5beginE
	.align		8
        /*0020*/ 	.dword	_ZN40_INTERNAL_acecf350_4_k_cu_106a94ed_315834cuda3std3__45__cpo3endE
	.align		8
        /*0028*/ 	.dword	_ZN40_INTERNAL_acecf350_4_k_cu_106a94ed_315834cuda3std3__45__cpo6cbeginE
	.align		8
        /*0030*/ 	.dword	_ZN40_INTERNAL_acecf350_4_k_cu_106a94ed_315834cuda3std3__45__cpo4cendE
	.align		8
        /*0038*/ 	.dword	_ZN40_INTERNAL_acecf350_4_k_cu_106a94ed_315834cuda3std3__442_GLOBAL__N__acecf350_4_k_cu_106a94ed_315836ignoreE
	.align		8
        /*0040*/ 	.dword	_ZN40_INTERNAL_acecf350_4_k_cu_106a94ed_315834cuda3std3__419piecewise_constructE
	.align		8
        /*0048*/ 	.dword	_ZN40_INTERNAL_acecf350_4_k_cu_106a94ed_315834cuda3std3__48in_placeE
	.align		8
        /*0050*/ 	.dword	_ZN40_INTERNAL_acecf350_4_k_cu_106a94ed_315834cuda3std6ranges3__45__cpo4swapE
	.align		8
        /*0058*/ 	.dword	_ZN40_INTERNAL_acecf350_4_k_cu_106a94ed_315834cuda3std6ranges3__45__cpo9iter_moveE
	.align		8
        /*0060*/ 	.dword	_ZN40_INTERNAL_acecf350_4_k_cu_106a94ed_315834cute7productE
	.align		8
        /*0068*/ 	.dword	_ZN40_INTERNAL_acecf350_4_k_cu_106a94ed_315834cute1_E
	.align		8
        /*0070*/ 	.dword	$str$25
	.align		8
        /*0078*/ 	.dword	$str$26
	.align		8
        /*0080*/ 	.dword	$str$27
	.align		8
        /*0088*/ 	.dword	$str$28


//--------------------- .text._ZN7cutlass13device_kernelINS_4gemm6kernel13GemmUniversalIN4cute5tupleIJiiiiEEENS1_10collective13CollectiveMmaINS1_35MainloopSm100TmaUmmaWarpSpecializedILi13ELi2ELi4ENS5_IJNS4_1CILi2EEENSA_ILi1EEESC_EEEEENS5_IJNSA_ILi64EEESF_NSA_ILi128EEEEEENS_12float_e4m3_tENS5_IJlSC_lEEESI_SJ_NS4_8TiledMMAINS4_8MMA_AtomIJNS4_10MMA_TraitsINS4_19SM100_MMA_F8F6F4_SSEJSI_SI_fSF_SF_NS4_17integral_constantINS4_4UMMA5MajorELSQ_0EEESR_NSO_INSP_7ScaleInELSS_0EEEST_EEEEEENS4_6LayoutINS5_IJSC_SC_SC_EEENS5_IJNSA_ILi0EEESY_SY_EEEEENS5_IJNS4_10UnderscoreES11_S11_EEEEENS4_13SM90_TMA_LOADENS4_14ComposedLayoutINS4_7SwizzleILi3ELi4ELi3EEENS4_18smem_ptr_flag_bitsILi8EEENSW_INS5_IJNSA_ILi8EEESG_EEENS5_IJSG_SC_EEEEEEEvNS4_8identityENS4_23SM90_TMA_LOAD_MULTICASTES1E_vS1F_EENS_8epilogue10collective18CollectiveEpilogueINS1I_23Sm100TmaWarpSpecializedILi1ELi1ELi32ELb0ELb0EEEJSH_NS5_IJNSW_ISF_SC_EES1N_EEESI_SJ_SI_SJ_NS1I_6fusion15FusionCallbacksIS1M_NS1P_17LinearCombinationISI_fSI_fLNS_15FloatRoundStyleE2EEESH_S1O_JEEENS4_5SM1004TMEM4LOAD26SM100_TMEM_LOAD_16dp32b32xES14_NS15_INS16_ILi2ELi4ELi3EEES19_NSW_INS5_IJS1A_SF_EEENS5_IJSF_SC_EEEEEEENS4_39AutoVectorizingCopyWithAssumedAlignmentILi128EEENS4_14SM90_TMA_STOREES23_S25_S25_EEEvvEEEEvNT_6ParamsE --------------------------
	.section	.text._ZN7cutlass13device_kernelINS_4gemm6kernel13GemmUniversalIN4cute5tupleIJiiiiEEENS1_10collective13CollectiveMmaINS1_35MainloopSm100TmaUmmaWarpSpecializedILi13ELi2ELi4ENS5_IJNS4_1CILi2EEENSA_ILi1EEESC_EEEEENS5_IJNSA_ILi64EEESF_NSA_ILi128EEEEEENS_12float_e4m3_tENS5_IJlSC_lEEESI_SJ_NS4_8TiledMMAINS4_8MMA_AtomIJNS4_10MMA_TraitsINS4_19SM100_MMA_F8F6F4_SSEJSI_SI_fSF_SF_NS4_17integral_constantINS4_4UMMA5MajorELSQ_0EEESR_NSO_INSP_7ScaleInELSS_0EEEST_EEEEEENS4_6LayoutINS5_IJSC_SC_SC_EEENS5_IJNSA_ILi0EEESY_SY_EEEEENS5_IJNS4_10UnderscoreES11_S11_EEEEENS4_13SM90_TMA_LOADENS4_14ComposedLayoutINS4_7SwizzleILi3ELi4ELi3EEENS4_18smem_ptr_flag_bitsILi8EEENSW_INS5_IJNSA_ILi8EEESG_EEENS5_IJSG_SC_EEEEEEEvNS4_8identityENS4_23SM90_TMA_LOAD_MULTICASTES1E_vS1F_EENS_8epilogue10collective18CollectiveEpilogueINS1I_23Sm100TmaWarpSpecializedILi1ELi1ELi32ELb0ELb0EEEJSH_NS5_IJNSW_ISF_SC_EES1N_EEESI_SJ_SI_SJ_NS1I_6fusion15FusionCallbacksIS1M_NS1P_17LinearCombinationISI_fSI_fLNS_15FloatRoundStyleE2EEESH_S1O_JEEENS4_5SM1004TMEM4LOAD26SM100_TMEM_LOAD_16dp32b32xES14_NS15_INS16_ILi2ELi4ELi3EEES19_NSW_INS5_IJS1A_SF_EEENS5_IJSF_SC_EEEEEEENS4_39AutoVectorizingCopyWithAssumedAlignmentILi128EEENS4_14SM90_TMA_STOREES23_S25_S25_EEEvvEEEEvNT_6ParamsE,"ax",@progbits
	.align	128
.text._ZN7cutlass13device_kernelINS_4gemm6kernel13GemmUniversalIN4cute5tupleIJiiiiEEENS1_10collective13CollectiveMmaINS1_35MainloopSm100TmaUmmaWarpSpecializedILi13ELi2ELi4ENS5_IJNS4_1CILi2EEENSA_ILi1EEESC_EEEEENS5_IJNSA_ILi64EEESF_NSA_ILi128EEEEEENS_12float_e4m3_tENS5_IJlSC_lEEESI_SJ_NS4_8TiledMMAINS4_8MMA_AtomIJNS4_10MMA_TraitsINS4_19SM100_MMA_F8F6F4_SSEJSI_SI_fSF_SF_NS4_17integral_constantINS4_4UMMA5MajorELSQ_0EEESR_NSO_INSP_7ScaleInELSS_0EEEST_EEEEEENS4_6LayoutINS5_IJSC_SC_SC_EEENS5_IJNSA_ILi0EEESY_SY_EEEEENS5_IJNS4_10UnderscoreES11_S11_EEEEENS4_13SM90_TMA_LOADENS4_14ComposedLayoutINS4_7SwizzleILi3ELi4ELi3EEENS4_18smem_ptr_flag_bitsILi8EEENSW_INS5_IJNSA_ILi8EEESG_EEENS5_IJSG_SC_EEEEEEEvNS4_8identityENS4_23SM90_TMA_LOAD_MULTICASTES1E_vS1F_EENS_8epilogue10collective18CollectiveEpilogueINS1I_23Sm100TmaWarpSpecializedILi1ELi1ELi32ELb0ELb0EEEJSH_NS5_IJNSW_ISF_SC_EES1N_EEESI_SJ_SI_SJ_NS1I_6fusion15FusionCallbacksIS1M_NS1P_17LinearCombinationISI_fSI_fLNS_15FloatRoundStyleE2EEESH_S1O_JEEENS4_5SM1004TMEM4LOAD26SM100_TMEM_LOAD_16dp32b32xES14_NS15_INS16_ILi2ELi4ELi3EEES19_NSW_INS5_IJS1A_SF_EEENS5_IJSF_SC_EEEEEEENS4_39AutoVectorizingCopyWithAssumedAlignmentILi128EEENS4_14SM90_TMA_STOREES23_S25_S25_EEEvvEEEEvNT_6ParamsE:
        .type           _ZN7cutlass13device_kernelINS_4gemm6kernel13GemmUniversalIN4cute5tupleIJiiiiEEENS1_10collective13CollectiveMmaINS1_35MainloopSm100TmaUmmaWarpSpecializedILi13ELi2ELi4ENS5_IJNS4_1CILi2EEENSA_ILi1EEESC_EEEEENS5_IJNSA_ILi64EEESF_NSA_ILi128EEEEEENS_12float_e4m3_tENS5_IJlSC_lEEESI_SJ_NS4_8TiledMMAINS4_8MMA_AtomIJNS4_10MMA_TraitsINS4_19SM100_MMA_F8F6F4_SSEJSI_SI_fSF_SF_NS4_17integral_constantINS4_4UMMA5MajorELSQ_0EEESR_NSO_INSP_7ScaleInELSS_0EEEST_EEEEEENS4_6LayoutINS5_IJSC_SC_SC_EEENS5_IJNSA_ILi0EEESY_SY_EEEEENS5_IJNS4_10UnderscoreES11_S11_EEEEENS4_13SM90_TMA_LOADENS4_14ComposedLayoutINS4_7SwizzleILi3ELi4ELi3EEENS4_18smem_ptr_flag_bitsILi8EEENSW_INS5_IJNSA_ILi8EEESG_EEENS5_IJSG_SC_EEEEEEEvNS4_8identityENS4_23SM90_TMA_LOAD_MULTICASTES1E_vS1F_EENS_8epilogue10collective18CollectiveEpilogueINS1I_23Sm100TmaWarpSpecializedILi1ELi1ELi32ELb0ELb0EEEJSH_NS5_IJNSW_ISF_SC_EES1N_EEESI_SJ_SI_SJ_NS1I_6fusion15FusionCallbacksIS1M_NS1P_17LinearCombinationISI_fSI_fLNS_15FloatRoundStyleE2EEESH_S1O_JEEENS4_5SM1004TMEM4LOAD26SM100_TMEM_LOAD_16dp32b32xES14_NS15_INS16_ILi2ELi4ELi3EEES19_NSW_INS5_IJS1A_SF_EEENS5_IJSF_SC_EEEEEEENS4_39AutoVectorizingCopyWithAssumedAlignmentILi128EEENS4_14SM90_TMA_STOREES23_S25_S25_EEEvvEEEEvNT_6ParamsE,@function
        .size           _ZN7cutlass13device_kernelINS_4gemm6kernel13GemmUniversalIN4cute5tupleIJiiiiEEENS1_10collective13CollectiveMmaINS1_35MainloopSm100TmaUmmaWarpSpecializedILi13ELi2ELi4ENS5_IJNS4_1CILi2EEENSA_ILi1EEESC_EEEEENS5_IJNSA_ILi64EEESF_NSA_ILi128EEEEEENS_12float_e4m3_tENS5_IJlSC_lEEESI_SJ_NS4_8TiledMMAINS4_8MMA_AtomIJNS4_10MMA_TraitsINS4_19SM100_MMA_F8F6F4_SSEJSI_SI_fSF_SF_NS4_17integral_constantINS4_4UMMA5MajorELSQ_0EEESR_NSO_INSP_7ScaleInELSS_0EEEST_EEEEEENS4_6LayoutINS5_IJSC_SC_SC_EEENS5_IJNSA_ILi0EEESY_SY_EEEEENS5_IJNS4_10UnderscoreES11_S11_EEEEENS4_13SM90_TMA_LOADENS4_14ComposedLayoutINS4_7SwizzleILi3ELi4ELi3EEENS4_18smem_ptr_flag_bitsILi8EEENSW_INS5_IJNSA_ILi8EEESG_EEENS5_IJSG_SC_EEEEEEEvNS4_8identityENS4_23SM90_TMA_LOAD_MULTICASTES1E_vS1F_EENS_8epilogue10collective18CollectiveEpilogueINS1I_23Sm100TmaWarpSpecializedILi1ELi1ELi32ELb0ELb0EEEJSH_NS5_IJNSW_ISF_SC_EES1N_EEESI_SJ_SI_SJ_NS1I_6fusion15FusionCallbacksIS1M_NS1P_17LinearCombinationISI_fSI_fLNS_15FloatRoundStyleE2EEESH_S1O_JEEENS4_5SM1004TMEM4LOAD26SM100_TMEM_LOAD_16dp32b32xES14_NS15_INS16_ILi2ELi4ELi3EEES19_NSW_INS5_IJS1A_SF_EEENS5_IJSF_SC_EEEEEEENS4_39AutoVectorizingCopyWithAssumedAlignmentILi128EEENS4_14SM90_TMA_STOREES23_S25_S25_EEEvvEEEEvNT_6ParamsE,(.L_x_163 - _ZN7cutlass13device_kernelINS_4gemm6kernel13GemmUniversalIN4cute5tupleIJiiiiEEENS1_10collective13CollectiveMmaINS1_35MainloopSm100TmaUmmaWarpSpecializedILi13ELi2ELi4ENS5_IJNS4_1CILi2EEENSA_ILi1EEESC_EEEEENS5_IJNSA_ILi64EEESF_NSA_ILi128EEEEEENS_12float_e4m3_tENS5_IJlSC_lEEESI_SJ_NS4_8TiledMMAINS4_8MMA_AtomIJNS4_10MMA_TraitsINS4_19SM100_MMA_F8F6F4_SSEJSI_SI_fSF_SF_NS4_17integral_constantINS4_4UMMA5MajorELSQ_0EEESR_NSO_INSP_7ScaleInELSS_0EEEST_EEEEEENS4_6LayoutINS5_IJSC_SC_SC_EEENS5_IJNSA_ILi0EEESY_SY_EEEEENS5_IJNS4_10UnderscoreES11_S11_EEEEENS4_13SM90_TMA_LOADENS4_14ComposedLayoutINS4_7SwizzleILi3ELi4ELi3EEENS4_18smem_ptr_flag_bitsILi8EEENSW_INS5_IJNSA_ILi8EEESG_EEENS5_IJSG_SC_EEEEEEEvNS4_8identityENS4_23SM90_TMA_LOAD_MULTICASTES1E_vS1F_EENS_8epilogue10collective18CollectiveEpilogueINS1I_23Sm100TmaWarpSpecializedILi1ELi1ELi32ELb0ELb0EEEJSH_NS5_IJNSW_ISF_SC_EES1N_EEESI_SJ_SI_SJ_NS1I_6fusion15FusionCallbacksIS1M_NS1P_17LinearCombinationISI_fSI_fLNS_15FloatRoundStyleE2EEESH_S1O_JEEENS4_5SM1004TMEM4LOAD26SM100_TMEM_LOAD_16dp32b32xES14_NS15_INS16_ILi2ELi4ELi3EEES19_NSW_INS5_IJS1A_SF_EEENS5_IJSF_SC_EEEEEEENS4_39AutoVectorizingCopyWithAssumedAlignmentILi128EEENS4_14SM90_TMA_STOREES23_S25_S25_EEEvvEEEEvNT_6ParamsE)
        .other          _ZN7cutlass13device_kernelINS_4gemm6kernel13GemmUniversalIN4cute5tupleIJiiiiEEENS1_10collective13CollectiveMmaINS1_35MainloopSm100TmaUmmaWarpSpecializedILi13ELi2ELi4ENS5_IJNS4_1CILi2EEENSA_ILi1EEESC_EEEEENS5_IJNSA_ILi64EEESF_NSA_ILi128EEEEEENS_12float_e4m3_tENS5_IJlSC_lEEESI_SJ_NS4_8TiledMMAINS4_8MMA_AtomIJNS4_10MMA_TraitsINS4_19SM100_MMA_F8F6F4_SSEJSI_SI_fSF_SF_NS4_17integral_constantINS4_4UMMA5MajorELSQ_0EEESR_NSO_INSP_7ScaleInELSS_0EEEST_EEEEEENS4_6LayoutINS5_IJSC_SC_SC_EEENS5_IJNSA_ILi0EEESY_SY_EEEEENS5_IJNS4_10UnderscoreES11_S11_EEEEENS4_13SM90_TMA_LOADENS4_14ComposedLayoutINS4_7SwizzleILi3ELi4ELi3EEENS4_18smem_ptr_flag_bitsILi8EEENSW_INS5_IJNSA_ILi8EEESG_EEENS5_IJSG_SC_EEEEEEEvNS4_8identityENS4_23SM90_TMA_LOAD_MULTICASTES1E_vS1F_EENS_8epilogue10collective18CollectiveEpilogueINS1I_23Sm100TmaWarpSpecializedILi1ELi1ELi32ELb0ELb0EEEJSH_NS5_IJNSW_ISF_SC_EES1N_EEESI_SJ_SI_SJ_NS1I_6fusion15FusionCallbacksIS1M_NS1P_17LinearCombinationISI_fSI_fLNS_15FloatRoundStyleE2EEESH_S1O_JEEENS4_5SM1004TMEM4LOAD26SM100_TMEM_LOAD_16dp32b32xES14_NS15_INS16_ILi2ELi4ELi3EEES19_NSW_INS5_IJS1A_SF_EEENS5_IJSF_SC_EEEEEEENS4_39AutoVectorizingCopyWithAssumedAlignmentILi128EEENS4_14SM90_TMA_STOREES23_S25_S25_EEEvvEEEEvNT_6ParamsE,@"STO_CUDA_ENTRY STV_DEFAULT"
_ZN7cutlass13device_kernelINS_4gemm6kernel13GemmUniversalIN4cute5tupleIJiiiiEEENS1_10collective13CollectiveMmaINS1_35MainloopSm100TmaUmmaWarpSpecializedILi13ELi2ELi4ENS5_IJNS4_1CILi2EEENSA_ILi1EEESC_EEEEENS5_IJNSA_ILi64EEESF_NSA_ILi128EEEEEENS_12float_e4m3_tENS5_IJlSC_lEEESI_SJ_NS4_8TiledMMAINS4_8MMA_AtomIJNS4_10MMA_TraitsINS4_19SM100_MMA_F8F6F4_SSEJSI_SI_fSF_SF_NS4_17integral_constantINS4_4UMMA5MajorELSQ_0EEESR_NSO_INSP_7ScaleInELSS_0EEEST_EEEEEENS4_6LayoutINS5_IJSC_SC_SC_EEENS5_IJNSA_ILi0EEESY_SY_EEEEENS5_IJNS4_10UnderscoreES11_S11_EEEEENS4_13SM90_TMA_LOADENS4_14ComposedLayoutINS4_7SwizzleILi3ELi4ELi3EEENS4_18smem_ptr_flag_bitsILi8EEENSW_INS5_IJNSA_ILi8EEESG_EEENS5_IJSG_SC_EEEEEEEvNS4_8identityENS4_23SM90_TMA_LOAD_MULTICASTES1E_vS1F_EENS_8epilogue10collective18CollectiveEpilogueINS1I_23Sm100TmaWarpSpecializedILi1ELi1ELi32ELb0ELb0EEEJSH_NS5_IJNSW_ISF_SC_EES1N_EEESI_SJ_SI_SJ_NS1I_6fusion15FusionCallbacksIS1M_NS1P_17LinearCombinationISI_fSI_fLNS_15FloatRoundStyleE2EEESH_S1O_JEEENS4_5SM1004TMEM4LOAD26SM100_TMEM_LOAD_16dp32b32xES14_NS15_INS16_ILi2ELi4ELi3EEES19_NSW_INS5_IJS1A_SF_EEENS5_IJSF_SC_EEEEEEENS4_39AutoVectorizingCopyWithAssumedAlignmentILi128EEENS4_14SM90_TMA_STOREES23_S25_S25_EEEvvEEEEvNT_6ParamsE:
[----:B------:R-:W1:Y:S01]  /*0000*/  LDC R1, c[0x0][0x37c] ;  /* 0x0000df00ff017b82 */ /* 0x000e620000000800 */
[----:B------:R-:W2:Y:S01]  /*0010*/  S2R R76, SR_TID.X ;  /* 0x00000000004c7919 */ /* 0x000ea20000002100 */
[----:B------:R-:W3:Y:S01]  /*0020*/  LDCU.64 UR8, c[0x0][0x890] ;  /* 0x00011200ff0877ac */ /* 0x000ee20008000a00 */
[----:B------:R-:W-:Y:S02]  /*0030*/  PRMT R79, RZ, 0x7610, R79 ;  /* 0x00007610ff4f7816 */ /* 0x000fe4000000004f */
[----:B------:R-:W-:Y:S01]  /*0040*/  ELECT P3, URZ, PT ;  /* 0x0000000000ff782f */ /* 0x000fe20003860000 */
[----:B---3--:R-:W-:-:S04]  /*0050*/  UISETP.NE.U32.AND UP0, UPT, UR8, URZ, UPT ;  /* 0x000000ff0800728c */ /* 0x008fc8000bf05070 */
[----:B------:R-:W-:Y:S01]  /*0060*/  UISETP.NE.AND.EX UP0, UPT, UR9, URZ, UPT, UP0 ;  /* 0x000000ff0900728c */ /* 0x000fe2000bf05300 */
[----:B--2---:R-:W-:-:S05]  /*0070*/  SHF.R.U32.HI R80, RZ, 0x5, R76 ;  /* 0x00000005ff507819 */ /* 0x004fca000001164c */
[----:B------:R-:W2:Y:S02]  /*0080*/  SHFL.IDX PT, R0, R80, RZ, 0x1f ;  /* 0x00001fff50007589 */ /* 0x000ea400000e0000 */
[----:B--2---:R-:W-:Y:S01]  /*0090*/  R2UR UR18, R0 ;  /* 0x00000000001272ca */ /* 0x004fe200000e0000 */
[----:B-1----:R-:W-:-:S14]  /*00a0*/  BRA.U UP0, `(.L_x_0) ;  /* 0x0000000100307547 */ /* 0x002fdc000b800000 */
[----:B------:R-:W1:Y:S02]  /*00b0*/  LDCU.64 UR4, c[0x0][0x888] ;  /* 0x00011100ff0477ac */ /* 0x000e640008000a00 */
[----:B-1----:R-:W-:-:S04]  /*00c0*/  UISETP.NE.U32.AND UP0, UPT, UR4, URZ, UPT ;  /* 0x000000ff0400728c */ /* 0x002fc8000bf05070 */
[----:B------:R-:W-:-:S09]  /*00d0*/  UISETP.NE.AND.EX UP0, UPT, UR5, URZ, UPT, UP0 ;  /* 0x000000ff0500728c */ /* 0x000fd2000bf05300 */
[----:B------:R-:W-:Y:S05]  /*00e0*/  BRA.U !UP0, `(.L_x_1) ;  /* 0x0000000108147547 */ /* 0x000fea000b800000 */
[----:B------:R-:W1:Y:S01]  /*00f0*/  LDC.64 R2, c[0x0][0x888] ;  /* 0x00022200ff027b82 */ /* 0x000e620000000a00 */
[----:B------:R-:W1:Y:S02]  /*0100*/  LDCU.64 UR4, c[0x0][0x358] ;  /* 0x00006b00ff0477ac */ /* 0x000e640008000a00 */
[----:B-1----:R1:W5:Y:S01]  /*0110*/  LDG.E R39, desc[UR4][R2.64] ;  /* 0x0000000402277981 */ /* 0x002362000c1e1900 */
[----:B------:R-:W-:Y:S01]  /*0120*/  HFMA2 R79, -RZ, RZ, 0, 5.9604644775390625e-08 ;  /* 0x00000001ff4f7431 */ /* 0x000fe200000001ff */
[----:B------:R-:W-:Y:S05]  /*0130*/  BRA `(.L_x_0) ;  /* 0x00000000000c7947 */ /* 0x000fea0003800000 */
.L_x_1:
[----:B------:R-:W1:Y:S01]  /*0140*/  LDCU UR4, c[0x0][0x880] ;  /* 0x00011000ff0477ac */ /* 0x000e620008000800 */
[----:B------:R-:W-:Y:S01]  /*0150*/  HFMA2 R79, -RZ, RZ, 0, 5.9604644775390625e-08 ;  /* 0x00000001ff4f7431 */ /* 0x000fe200000001ff */
[----:B-1----:R-:W-:-:S07]  /*0160*/  MOV R39, UR4 ;  /* 0x0000000400277c02 */ /* 0x002fce0008000f00 */
.L_x_0:
[----:B------:R-:W2:Y:S02]  /*0170*/  LDCU.64 UR4, c[0x0][0x8b0] ;  /* 0x00011600ff0477ac */ /* 0x000ea40008000a00 */
[----:B--2---:R-:W-:-:S04]  /*0180*/  UISETP.NE.U32.AND UP0, UPT, UR4, URZ, UPT ;  /* 0x000000ff0400728c */ /* 0x004fc8000bf05070 */
[----:B------:R-:W-:-:S09]  /*0190*/  UISETP.NE.AND.EX UP0, UPT, UR5, URZ, UPT, UP0 ;  /* 0x000000ff0500728c */ /* 0x000fd2000bf05300 */
[----:B------:R-:W-:Y:S05]  /*01a0*/  BRA.U UP0, `(.L_x_2) ;  /* 0x0000000100287547 */ /* 0x000fea000b800000 */
[----:B------:R-:W2:Y:S02]  /*01b0*/  LDCU.64 UR4, c[0x0][0x8a8] ;  /* 0x00011500ff0477ac */ /* 0x000ea40008000a00 */
[----:B--2---:R-:W-:-:S04]  /*01c0*/  UISETP.NE.U32.AND UP0, UPT, UR4, URZ, UPT ;  /* 0x000000ff0400728c */ /* 0x004fc8000bf05070 */
[----:B------:R-:W-:-:S09]  /*01d0*/  UISETP.NE.AND.EX UP0, UPT, UR5, URZ, UPT, UP0 ;  /* 0x000000ff0500728c */ /* 0x000fd2000bf05300 */
[----:B------:R-:W-:Y:S05]  /*01e0*/  BRA.U !UP0, `(.L_x_3) ;  /* 0x0000000108107547 */ /* 0x000fea000b800000 */
[----:B-1----:R-:W1:Y:S01]  /*01f0*/  LDC.64 R2, c[0x0][0x8a8] ;  /* 0x00022a00ff027b82 */ /* 0x002e620000000a00 */
[----:B------:R-:W1:Y:S02]  /*0200*/  LDCU.64 UR4, c[0x0][0x358] ;  /* 0x00006b00ff0477ac */ /* 0x000e640008000a00 */
[----:B-1----:R2:W5:Y:S01]  /*0210*/  LDG.E R38, desc[UR4][R2.64] ;  /* 0x0000000402267981 */ /* 0x002562000c1e1900 */
[----:B------:R-:W-:Y:S05]  /*0220*/  BRA `(.L_x_2) ;  /* 0x0000000000087947 */ /* 0x000fea0003800000 */
.L_x_3:
[----:B------:R-:W2:Y:S02]  /*0230*/  LDCU UR4, c[0x0][0x8a0] ;  /* 0x00011400ff0477ac */ /* 0x000ea40008000800 */
[----:B--2---:R-:W-:Y:S02]  /*0240*/  MOV R38, UR4 ;  /* 0x0000000400267c02 */ /* 0x004fe40008000f00 */
.L_x_2:
[----:B------:R-:W-:Y:S01]  /*0250*/  IMAD.U32 R0, RZ, RZ, UR18 ;  /* 0x00000012ff007e24 */ /* 0x000fe2000f8e00ff */
[----:B------:R-:W-:Y:S04]  /*0260*/  BSSY.RECONVERGENT B0, `(.L_x_4) ;  /* 0x000000c000007945 */ /* 0x000fe80003800200 */
[C---:B------:R-:W-:Y:S02]  /*0270*/  ISETP.NE.OR P1, PT, R0.reuse, 0x1, !P3 ;  /* 0x000000010000780c */ /* 0x040fe40005f25670 */
[----:B------:R-:W-:-:S11]  /*0280*/  ISETP.NE.OR P0, PT, R0, 0x3, !P3 ;  /* 0x000000030000780c */ /* 0x000fd60005f05670 */
[----:B------:R-:W-:Y:S05]  /*0290*/  @P1 BRA `(.L_x_5) ;  /* 0x0000000000201947 */ /* 0x000fea0003800000 */
[----:B------:R-:W3:Y:S02]  /*02a0*/  LDCU.64 UR4, c[0x0][0x348] ;  /* 0x00006900ff0477ac */ /* 0x000ee40008000a00 */
[----:B---3--:R-:W-:Y:S02]  /*02b0*/  UIADD3 UR6, UP1, UPT, UR4, 0x80, URZ ;  /* 0x0000008004067890 */ /* 0x008fe4000ff3e0ff */
[----:B------:R-:W-:Y:S02]  /*02c0*/  UIADD3 UR4, UP0, UPT, UR4, 0x180, URZ ;  /* 0x0000018004047890 */ /* 0x000fe4000ff1e0ff */
[----:B------:R-:W-:Y:S02]  /*02d0*/  UIADD3.X UR7, UPT, UPT, URZ, UR5, URZ, UP1, !UPT ;  /* 0x00000005ff077290 */ /* 0x000fe40008ffe4ff */
[----:B------:R-:W-:-:S07]  /*02e0*/  UIADD3.X UR5, UPT, UPT, URZ, UR5, URZ, UP0, !UPT ;  /* 0x00000005ff057290 */ /* 0x000fce00087fe4ff */
[----:B------:R3:W-:Y:S02]  /*02f0*/  UTMACCTL.PF [UR6] ;  /* 0x00000000060079b9 */ /* 0x0007e40008040000 */
[----:B------:R3:W-:Y:S02]  /*0300*/  UTMACCTL.PF [UR4] ;  /* 0x00000000040079b9 */ /* 0x0007e40008040000 */
[----:B---3--:R-:W-:Y:S01]  /*0310*/  NOP ;  /* 0x0000000000007918 */ /* 0x008fe20000000000 */
.L_x_5:
[----:B------:R-:W-:Y:S05]  /*0320*/  BSYNC.RECONVERGENT B0 ;  /* 0x0000000000007941 */ /* 0x000fea0003800200 */
.L_x_4:
[----:B------:R-:W-:Y:S04]  /*0330*/  BSSY.RECONVERGENT B0, `(.L_x_6) ;  /* 0x000000a000007945 */ /* 0x000fe80003800200 */
        /* <DEDUP_REMOVED lines=9> */
.L_x_7:
[----:B------:R-:W-:Y:S05]  /*03d0*/  BSYNC.RECONVERGENT B0 ;  /* 0x0000000000007941 */ /* 0x000fea0003800200 */
.L_x_6:
[----:B------:R-:W3:Y:S01]  /*03e0*/  LDCU.64 UR4, c[0x0][0x888] ;  /* 0x00011100ff0477ac */ /* 0x000ee20008000a00 */
[----:B------:R-:W-:Y:S02]  /*03f0*/  UISETP.EQ.U32.AND UP2, UPT, UR8, URZ, UPT ;  /* 0x000000ff0800728c */ /* 0x000fe4000bf42070 */
[----:B------:R-:W-:Y:S02]  /*0400*/  UPLOP3.LUT UP3, UPT, UPT, UPT, UPT, 0x80, 0x8 ;  /* 0x000000000008789c */ /* 0x000fe40003f6f070 */
[----:B---3--:R-:W-:-:S04]  /*0410*/  UISETP.NE.U32.AND UP0, UPT, UR4, URZ, UPT ;  /* 0x000000ff0400728c */ /* 0x008fc8000bf05070 */
[----:B------:R-:W-:-:S04]  /*0420*/  UISETP.NE.AND.EX UP1, UPT, UR5, URZ, UPT, UP0 ;  /* 0x000000ff0500728c */ /* 0x000fc8000bf25300 */
[----:B------:R-:W-:-:S04]  /*0430*/  UISETP.EQ.OR.EX UP4, UPT, UR9, URZ, !UP1, UP2 ;  /* 0x000000ff0900728c */ /* 0x000fc8000cf82720 */
[----:B------:R-:W-:-:S05]  /*0440*/  UP2UR UR61, UPR, URZ, 0x10 ;  /* 0x00000010ff3d7883 */ /* 0x000fca0008000000 */
[----:B------:R-:W-:Y:S07]  /*0450*/  BRA.U !UP4, `(.L_x_8) ;  /* 0x000000010c207547 */ /* 0x000fee000b800000 */
[----:B------:R-:W-:Y:S01]  /*0460*/  UISETP.NE.U32.AND UP2, UPT, UR8, URZ, UPT ;  /* 0x000000ff0800728c */ /* 0x000fe2000bf45070 */
[----:B-----5:R-:W-:Y:S01]  /*0470*/  FSETP.NEU.AND P0, PT, R39, RZ, PT ;  /* 0x000000ff2700720b */ /* 0x020fe20003f0d000 */
[----:B------:R-:W-:Y:S02]  /*0480*/  USEL UR4, URZ, 0xffffffff, UP1 ;  /* 0xffffffffff047887 */ /* 0x000fe40008800000 */
[----:B------:R-:W-:-:S10]  /*0490*/  UISETP.NE.AND.EX UP2, UPT, UR9, URZ, UPT, UP2 ;  /* 0x000000ff0900728c */ /* 0x000fd4000bf45320 */
[----:B------:R-:W-:Y:S01]  /*04a0*/  VOTEU.ANY UP0, P0 ;  /* 0x0000000000ff7886 */ /* 0x000fe20000000100 */
[----:B------:R-:W-:-:S04]  /*04b0*/  @!UP2 USEL UR4, URZ, 0xffffffff, UP0 ;  /* 0xffffffffff04a887 */ /* 0x000fc80008000000 */
[----:B------:R-:W-:-:S04]  /*04c0*/  ULOP3.LUT UR4, UR4, 0x1, URZ, 0xc0, !UPT ;  /* 0x0000000104047892 */ /* 0x000fc8000f8ec0ff */
[----:B------:R-:W-:-:S11]  /*04d0*/  UISETP.NE.U32.AND UP3, UPT, UR4, 0x1, UPT ;  /* 0x000000010400788c */ /* 0x000fd6000bf65070 */
.L_x_8:
[----:B-12---:R-:W1:Y:S02]  /*04e0*/  SHFL.IDX PT, R2, R80, RZ, 0x1f ;  /* 0x00001fff50027589 */ /* 0x006e6400000e0000 */
[----:B-1----:R-:W-:-:S13]  /*04f0*/  ISETP.NE.AND P0, PT, R2, RZ, PT ;  /* 0x000000ff0200720c */ /* 0x002fda0003f05270 */
[----:B------:R-:W-:Y:S05]  /*0500*/  @P0 BRA `(.L_x_9) ;  /* 0x0000000000ac0947 */ /* 0x000fea0003800000 */
[----:B------:R-:W-:Y:S01]  /*0510*/  ELECT P0, URZ, PT ;  /* 0x0000000000ff782f */ /* 0x000fe20003800000 */
[----:B------:R-:W-:-:S12]  /*0520*/  BSSY.RECONVERGENT B0, `(.L_x_9) ;  /* 0x0000029000007945 */ /* 0x000fd80003800200 */
[----:B------:R-:W-:Y:S05]  /*0530*/  @!P0 BRA `(.L_x_10) ;  /* 0x00000000009c8947 */ /* 0x000fea0003800000 */
[----:B------:R-:W1:Y:S01]  /*0540*/  S2UR UR4, SR_CgaCtaId ;  /* 0x00000000000479c3 */ /* 0x000e620000008800 */
[----:B------:R-:W-:Y:S01]  /*0550*/  UMOV UR5, 0x400 ;  /* 0x0000040000057882 */ /* 0x000fe20000000000 */
[----:B------:R-:W-:Y:S01]  /*0560*/  UMOV UR8, 0x1 ;  /* 0x0000000100087882 */ /* 0x000fe20000000000 */
[----:B------:R-:W-:Y:S01]  /*0570*/  UMOV UR6, 0x2 ;  /* 0x0000000200067882 */ /* 0x000fe20000000000 */
[----:B------:R-:W-:-:S04]  /*0580*/  UIADD3 UR8, UPT, UPT, -UR8, 0x100000, URZ ;  /* 0x0010000008087890 */ /* 0x000fc8000fffe1ff */
[----:B------:R-:W-:Y:S02]  /*0590*/  USHF.L.U32 UR9, UR8, 0xb, URZ ;  /* 0x0000000b08097899 */ /* 0x000fe400080006ff */
[----:B------:R-:W-:Y:S02]  /*05a0*/  USHF.L.U32 UR8, UR8, 0x1, URZ ;  /* 0x0000000108087899 */ /* 0x000fe400080006ff */
[----:B------:R-:W-:-:S04]  /*05b0*/  UIADD3 UR6, UPT, UPT, -UR6, 0x100000, URZ ;  /* 0x0010000006067890 */ /* 0x000fc8000fffe1ff */
[----:B------:R-:W-:Y:S02]  /*05c0*/  USHF.L.U32 UR7, UR6, 0xb, URZ ;  /* 0x0000000b06077899 */ /* 0x000fe400080006ff */
[----:B------:R-:W-:Y:S02]  /*05d0*/  USHF.L.U32 UR6, UR6, 0x1, URZ ;  /* 0x0000000106067899 */ /* 0x000fe400080006ff */
[----:B-1----:R-:W-:Y:S01]  /*05e0*/  ULEA UR4, UR4, UR5, 0x18 ;  /* 0x0000000504047291 */ /* 0x002fe2000f8ec0ff */
[----:B------:R-:W1:Y:S11]  /*05f0*/  FENCE.VIEW.ASYNC.S ;  /* 0x00000000000073c6 */ /* 0x000e760000000000 */
[----:B-1----:R1:W2:Y:S01]  /*0600*/  SYNCS.EXCH.64 URZ, [UR4], UR8 ;  /* 0x0000000804ff75b2 */ /* 0x0022a20008000100 */
[----:B------:R1:W3:Y:S01]  /*0610*/  SYNCS.EXCH.64 URZ, [UR4+0x68], UR6 ;  /* 0x0000680604ff75b2 */ /* 0x0002e20008000100 */
[----:B------:R1:W4:Y:S01]  /*0620*/  SYNCS.EXCH.64 URZ, [UR4+0x8], UR8 ;  /* 0x0000080804ff75b2 */ /* 0x0003220008000100 */
[----:B------:R1:W1:Y:S01]  /*0630*/  SYNCS.EXCH.64 URZ, [UR4+0x70], UR6 ;  /* 0x0000700604ff75b2 */ /* 0x0002620008000100 */
        /* <DEDUP_REMOVED lines=22> */
[----:B--234-:R-:W-:Y:S01]  /*07a0*/  NOP ;  /* 0x0000000000007918 */ /* 0x01cfe20000000000 */
.L_x_10:
[----:B-1----:R-:W-:Y:S05]  /*07b0*/  BSYNC.RECONVERGENT B0 ;  /* 0x0000000000007941 */ /* 0x002fea0003800200 */
.L_x_9:
[----:B------:R-:W1:Y:S01]  /*07c0*/  SHFL.IDX PT, R2, R80, RZ, 0x1f ;  /* 0x00001fff50027589 */ /* 0x000e6200000e0000 */
[----:B------:R-:W-:Y:S01]  /*07d0*/  NOP ;  /* 0x0000000000007918 */ /* 0x000fe20000000000 */
[----:B-1----:R-:W-:-:S13]  /*07e0*/  ISETP.NE.AND P0, PT, R2, 0x1, PT ;  /* 0x000000010200780c */ /* 0x002fda0003f05270 */
[----:B------:R-:W-:Y:S05]  /*07f0*/  @P0 BRA `(.L_x_11) ;  /* 0x0000000000400947 */ /* 0x000fea0003800000 */
        /* <DEDUP_REMOVED lines=9> */
[----:B------:R-:W-:Y:S01]  /*0890*/  USHF.L.U32 UR6, UR6, 0x1, URZ ;  /* 0x0000000106067899 */ /* 0x000fe200080006ff */
[----:B------:R-:W-:Y:S01]  /*08a0*/  ELECT P0, URZ, PT ;  /* 0x0000000000ff782f */ /* 0x000fe20003800000 */
[----:B-1----:R-:W-:Y:S01]  /*08b0*/  ULEA UR4, UR4, UR5, 0x18 ;  /* 0x0000000504047291 */ /* 0x002fe2000f8ec0ff */
[----:B------:R-:W1:Y:S11]  /*08c0*/  FENCE.VIEW.ASYNC.S ;  /* 0x00000000000073c6 */ /* 0x000e760000000000 */
[----:B-1----:R1:W2:Y:S01]  /*08d0*/  SYNCS.EXCH.64 URZ, [UR4+0xd0], UR8 ;  /* 0x0000d00804ff75b2 */ /* 0x0022a20008000100 */
[----:B------:R1:W3:Y:S01]  /*08e0*/  SYNCS.EXCH.64 URZ, [UR4+0xd8], UR6 ;  /* 0x0000d80604ff75b2 */ /* 0x0002e20008000100 */
[----:B------:R-:W-:Y:S01]  /*08f0*/  NOP ;  /* 0x0000000000007918 */ /* 0x000fe20000000000 */
.L_x_11:
[----:B------:R-:W4:Y:S01]  /*0900*/  SHFL.IDX PT, R2, R80, RZ, 0x1f ;  /* 0x00001fff50027589 */ /* 0x000f2200000e0000 */
[----:B------:R-:W-:Y:S01]  /*0910*/  NOP ;  /* 0x0000000000007918 */ /* 0x000fe20000000000 */
[----:B----4-:R-:W-:-:S13]  /*0920*/  ISETP.NE.AND P0, PT, R2, 0x3, PT ;  /* 0x000000030200780c */ /* 0x010fda0003f05270 */
[----:B------:R-:W-:Y:S05]  /*0930*/  @P0 BRA `(.L_x_12) ;  /* 0x0000000000300947 */ /* 0x000fea0003800000 */
[----:B-1----:R-:W1:Y:S01]  /*0940*/  S2UR UR4, SR_CgaCtaId ;  /* 0x00000000000479c3 */ /* 0x002e620000008800 */
[----:B------:R-:W-:Y:S01]  /*0950*/  UMOV UR6, 0x400 ;  /* 0x0000040000067882 */ /* 0x000fe20000000000 */
[----:B------:R-:W-:Y:S01]  /*0960*/  UMOV UR5, 0x20 ;  /* 0x0000002000057882 */ /* 0x000fe20000000000 */
[----:B------:R-:W-:Y:S01]  /*0970*/  ELECT P0, URZ, PT ;  /* 0x0000000000ff782f */ /* 0x000fe20003800000 */
[----:B-1----:R-:W-:Y:S02]  /*0980*/  ULEA UR6, UR4, UR6, 0x18 ;  /* 0x0000000604067291 */ /* 0x002fe4000f8ec0ff */
[----:B------:R-:W-:-:S04]  /*0990*/  UIADD3 UR4, UPT, UPT, -UR5, 0x100000, URZ ;  /* 0x0010000005047890 */ /* 0x000fc8000fffe1ff */
[----:B------:R-:W-:Y:S02]  /*09a0*/  USHF.L.U32 UR5, UR4, 0xb, URZ ;  /* 0x0000000b04057899 */ /* 0x000fe400080006ff */
[----:B------:R-:W-:Y:S01]  /*09b0*/  USHF.L.U32 UR4, UR4, 0x1, URZ ;  /* 0x0000000104047899 */ /* 0x000fe200080006ff */
[----:B------:R-:W1:Y:S11]  /*09c0*/  FENCE.VIEW.ASYNC.S ;  /* 0x00000000000073c6 */ /* 0x000e760000000000 */
[----:B-1----:R4:W1:Y:S01]  /*09d0*/  SYNCS.EXCH.64 URZ, [UR6+0xe0], UR4 ;  /* 0x0000e00406ff75b2 */ /* 0x0028620008000100 */
[----:B------:R4:W1:Y:S02]  /*09e0*/  SYNCS.EXCH.64 URZ, [UR6+0xe8], UR4 ;  /* 0x0000e80406ff75b2 */ /* 0x0008640008000100 */
[----:B----4-:R-:W-:Y:S01]  /*09f0*/  NOP ;  /* 0x0000000000007918 */ /* 0x010fe20000000000 */
.L_x_12:
[----:B------:R-:W4:Y:S01]  /*0a00*/  SHFL.IDX PT, R2, R80, RZ, 0x1f ;  /* 0x00001fff50027589 */ /* 0x000f2200000e0000 */
[----:B------:R-:W-:Y:S01]  /*0a10*/  NOP ;  /* 0x0000000000007918 */ /* 0x000fe20000000000 */
[----:B----4-:R-:W-:-:S13]  /*0a20*/  ISETP.NE.AND P0, PT, R2, 0x4, PT ;  /* 0x000000040200780c */ /* 0x010fda0003f05270 */
[----:B------:R-:W-:Y:S05]  /*0a30*/  @P0 BRA `(.L_x_13) ;  /* 0x00000000004c0947 */ /* 0x000fea0003800000 */
[----:B-1----:R-:W1:Y:S01]  /*0a40*/  S2UR UR6, SR_CgaCtaId ;  /* 0x00000000000679c3 */ /* 0x002e620000008800 */
[----:B------:R-:W-:Y:S01]  /*0a50*/  UMOV UR4, 0x1e0 ;  /* 0x000001e000047882 */ /* 0x000fe20000000000 */
[----:B------:R-:W-:Y:S01]  /*0a60*/  UMOV UR5, 0x400 ;  /* 0x0000040000057882 */ /* 0x000fe20000000000 */
[----:B------:R-:W-:Y:S01]  /*0a70*/  USEL UR4, UR4, 0x1a0, UP3 ;  /* 0x000001a004047887 */ /* 0x000fe20009800000 */
[----:B------:R-:W-:Y:S01]  /*0a80*/  UMOV UR8, 0x1 ;  /* 0x0000000100087882 */ /* 0x000fe20000000000 */
[----:B------:R-:W-:Y:S01]  /*0a90*/  ELECT P0, URZ, PT ;  /* 0x0000000000ff782f */ /* 0x000fe20003800000 */
[----:B------:R-:W-:-:S04]  /*0aa0*/  UIADD3 UR8, UPT, UPT, -UR8, 0x100000, URZ ;  /* 0x0010000008087890 */ /* 0x000fc8000fffe1ff */
[----:B------:R-:W-:Y:S02]  /*0ab0*/  USHF.L.U32 UR9, UR8, 0xb, URZ ;  /* 0x0000000b08097899 */ /* 0x000fe400080006ff */
[----:B------:R-:W-:Y:S02]  /*0ac0*/  USHF.L.U32 UR8, UR8, 0x1, URZ ;  /* 0x0000000108087899 */ /* 0x000fe400080006ff */
[----:B-1----:R-:W-:Y:S02]  /*0ad0*/  ULEA UR6, UR6, UR5, 0x18 ;  /* 0x0000000506067291 */ /* 0x002fe4000f8ec0ff */
[----:B------:R-:W-:-:S04]  /*0ae0*/  UIADD3 UR4, UPT, UPT, -UR4, 0x100000, URZ ;  /* 0x0010000004047890 */ /* 0x000fc8000fffe1ff */
[----:B------:R-:W-:Y:S02]  /*0af0*/  USHF.L.U32 UR5, UR4, 0xb, URZ ;  /* 0x0000000b04057899 */ /* 0x000fe400080006ff */
[----:B------:R-:W-:Y:S01]  /*0b00*/  USHF.L.U32 UR4, UR4, 0x1, URZ ;  /* 0x0000000104047899 */ /* 0x000fe200080006ff */
[----:B------:R-:W1:Y:S03]  /*0b10*/  FENCE.VIEW.ASYNC.S ;  /* 0x00000000000073c6 */ /* 0x000e660000000000 */
[----:B-1----:R4:W1:Y:S08]  /*0b20*/  SYNCS.EXCH.64 URZ, [UR6+0xf0], UR8 ;  /* 0x0000f00806ff75b2 */ /* 0x0028700008000100 */
[----:B------:R4:W1:Y:S01]  /*0b30*/  SYNCS.EXCH.64 URZ, [UR6+0x100], UR4 ;  /* 0x0001000406ff75b2 */ /* 0x0008620008000100 */
[----:B------:R4:W1:Y:S01]  /*0b40*/  SYNCS.EXCH.64 URZ, [UR6+0xf8], UR8 ;  /* 0x0000f80806ff75b2 */ /* 0x0008620008000100 */
[----:B------:R4:W1:Y:S02]  /*0b50*/  SYNCS.EXCH.64 URZ, [UR6+0x108], UR4 ;  /* 0x0001080406ff75b2 */ /* 0x0008640008000100 */
[----:B----4-:R-:W-:Y:S01]  /*0b60*/  NOP ;  /* 0x0000000000007918 */ /* 0x010fe20000000000 */
.L_x_13:
[----:B------:R-:W4:Y:S01]  /*0b70*/  SHFL.IDX PT, R2, R80, RZ, 0x1f ;  /* 0x00001fff50027589 */ /* 0x000f2200000e0000 */
[----:B------:R-:W-:Y:S01]  /*0b80*/  NOP ;  /* 0x0000000000007918 */ /* 0x000fe20000000000 */
[----:B----4-:R-:W-:-:S13]  /*0b90*/  ISETP.NE.AND P0, PT, R2, 0x5, PT ;  /* 0x000000050200780c */ /* 0x010fda0003f05270 */
[----:B------:R-:W-:Y:S05]  /*0ba0*/  @P0 BRA `(.L_x_14) ;  /* 0x0000000000580947 */ /* 0x000fea0003800000 */
[----:B-1----:R-:W1:Y:S01]  /*0bb0*/  S2UR UR4, SR_CgaCtaId ;  /* 0x00000000000479c3 */ /* 0x002e620000008800 */
        /* <DEDUP_REMOVED lines=12> */
[----:B-1----:R4:W1:Y:S01]  /*0c80*/  SYNCS.EXCH.64 URZ, [UR4+0x110], UR8 ;  /* 0x0001100804ff75b2 */ /* 0x0028620008000100 */
[----:B------:R4:W1:Y:S01]  /*0c90*/  SYNCS.EXCH.64 URZ, [UR4+0x130], UR6 ;  /* 0x0001300604ff75b2 */ /* 0x0008620008000100 */
[----:B------:R4:W1:Y:S01]  /*0ca0*/  SYNCS.EXCH.64 URZ, [UR4+0x118], UR8 ;  /* 0x0001180804ff75b2 */ /* 0x0008620008000100 */
[----:B------:R4:W1:Y:S01]  /*0cb0*/  SYNCS.EXCH.64 URZ, [UR4+0x138], UR6 ;  /* 0x0001380604ff75b2 */ /* 0x0008620008000100 */
[----:B------:R4:W1:Y:S01]  /*0cc0*/  SYNCS.EXCH.64 URZ, [UR4+0x120], UR8 ;  /* 0x0001200804ff75b2 */ /* 0x0008620008000100 */
[----:B------:R4:W1:Y:S01]  /*0cd0*/  SYNCS.EXCH.64 URZ, [UR4+0x140], UR6 ;  /* 0x0001400604ff75b2 */ /* 0x0008620008000100 */
[----:B------:R4:W1:Y:S01]  /*0ce0*/  SYNCS.EXCH.64 URZ, [UR4+0x128], UR8 ;  /* 0x0001280804ff75b2 */ /* 0x0008620008000100 */
[----:B------:R4:W1:Y:S02]  /*0cf0*/  SYNCS.EXCH.64 URZ, [UR4+0x148], UR6 ;  /* 0x0001480604ff75b2 */ /* 0x0008640008000100 */
[----:B----4-:R-:W-:Y:S01]  /*0d00*/  NOP ;  /* 0x0000000000007918 */ /* 0x010fe20000000000 */
.L_x_14:
[----:B------:R-:W4:Y:S01]  /*0d10*/  SHFL.IDX PT, R2, R80, RZ, 0x1f ;  /* 0x00001fff50027589 */ /* 0x000f2200000e0000 */
[----:B------:R-:W1:Y:S01]  /*0d20*/  S2UR UR48, SR_CgaCtaId ;  /* 0x00000000003079c3 */ /* 0x000e620000008800 */
[----:B------:R-:W-:Y:S01]  /*0d30*/  NOP ;  /* 0x0000000000007918 */ /* 0x000fe20000000000 */
[----:B----4-:R-:W-:-:S13]  /*0d40*/  ISETP.NE.AND P0, PT, R2, 0x3, PT ;  /* 0x000000030200780c */ /* 0x010fda0003f05270 */
[----:B-1----:R-:W-:Y:S05]  /*0d50*/  @P0 BRA `(.L_x_15) ;  /* 0x0000000000340947 */ /* 0x002fea0003800000 */
[----:B------:R-:W-:Y:S01]  /*0d60*/  UMOV UR4, 0x400 ;  /* 0x0000040000047882 */ /* 0x000fe20000000000 */
[----:B------:R-:W-:Y:S01]  /*0d70*/  UMOV UR6, 0x20 ;  /* 0x0000002000067882 */ /* 0x000fe20000000000 */
[----:B------:R-:W-:Y:S02]  /*0d80*/  ULEA UR4, UR48, UR4, 0x18 ;  /* 0x0000000430047291 */ /* 0x000fe4000f8ec0ff */
[----:B------:R-:W-:-:S04]  /*0d90*/  UIADD3 UR6, UPT, UPT, -UR6, 0x100000, URZ ;  /* 0x0010000006067890 */ /* 0x000fc8000fffe1ff */
[----:B------:R-:W-:Y:S02]  /*0da0*/  USHF.L.U32 UR7, UR6, 0xb, URZ ;  /* 0x0000000b06077899 */ /* 0x000fe400080006ff */
[----:B------:R-:W-:Y:S01]  /*0db0*/  USHF.L.U32 UR6, UR6, 0x1, URZ ;  /* 0x0000000106067899 */ /* 0x000fe200080006ff */
[----:B------:R-:W-:Y:S01]  /*0dc0*/  ELECT P0, URZ, PT ;  /* 0x0000000000ff782f */ /* 0x000fe20003800000 */
[----:B------:R-:W1:Y:S10]  /*0dd0*/  FENCE.VIEW.ASYNC.S ;  /* 0x00000000000073c6 */ /* 0x000e740000000000 */
[----:B-1----:R1:W4:Y:S01]  /*0de0*/  SYNCS.EXCH.64 URZ, [UR4+0x150], UR6 ;  /* 0x0001500604ff75b2 */ /* 0x0023220008000100 */
[----:B------:R1:W1:Y:S01]  /*0df0*/  SYNCS.EXCH.64 URZ, [UR4+0x160], UR6 ;  /* 0x0001600604ff75b2 */ /* 0x0002620008000100 */
[----:B------:R1:W1:Y:S01]  /*0e00*/  SYNCS.EXCH.64 URZ, [UR4+0x158], UR6 ;  /* 0x0001580604ff75b2 */ /* 0x0002620008000100 */
[----:B------:R1:W1:Y:S01]  /*0e10*/  SYNCS.EXCH.64 URZ, [UR4+0x168], UR6 ;  /* 0x0001680604ff75b2 */ /* 0x0002620008000100 */
[----:B------:R-:W-:Y:S01]  /*0e20*/  NOP ;  /* 0x0000000000007918 */ /* 0x000fe20000000000 */
.L_x_15:
[----:B-1----:R-:W1:Y:S01]  /*0e30*/  LDCU UR4, c[0x0][0x36c] ;  /* 0x00006d80ff0477ac */ /* 0x002e620008000800 */
[----:B------:R-:W-:Y:S01]  /*0e40*/  ISETP.NE.OR P3, PT, R0, 0x2, !P3 ;  /* 0x000000020000780c */ /* 0x000fe20005f65670 */
[----:B------:R-:W-:Y:S01]  /*0e50*/  NOP ;  /* 0x0000000000007918 */ /* 0x000fe20000000000 */
[----:B------:R-:W-:Y:S01]  /*0e60*/  LOP3.LUT R0, R76, 0x1f, RZ, 0xc0, !PT ;  /* 0x0000001f4c007812 */ /* 0x000fe200078ec0ff */
[----:B------:R-:W-:Y:S02]  /*0e70*/  UISETP.NE.AND UP4, UPT, UR18, 0x2, UPT ;  /* 0x000000021200788c */ /* 0x000fe4000bf85270 */
[----:B------:R-:W-:Y:S02]  /*0e80*/  UISETP.NE.AND UP5, UPT, UR18, URZ, UPT ;  /* 0x000000ff1200728c */ /* 0x000fe4000bfa5270 */
[----:B-1----:R-:W-:-:S09]  /*0e90*/  UISETP.EQ.U32.AND UP6, UPT, UR4, 0x1, UPT ;  /* 0x000000010400788c */ /* 0x002fd2000bfc2070 */
[----:B------:R-:W-:Y:S05]  /*0ea0*/  BRA.U !UP6, `(.L_x_16) ;  /* 0x000000010e087547 */ /* 0x000fea000b800000 */
[----:B--234-:R-:W-:Y:S01]  /*0eb0*/  UCGABAR_ARV ;  /* 0x00000000000079c7 */ /* 0x01cfe20008000000 */
[----:B------:R-:W-:Y:S05]  /*0ec0*/  BRA `(.L_x_17) ;  /* 0x0000000000047947 */ /* 0x000fea0003800000 */
.L_x_16:
[----:B--234-:R-:W-:Y:S01]  /*0ed0*/  NOP ;  /* 0x0000000000007918 */ /* 0x01cfe20000000000 */
.L_x_17:
[----:B------:R-:W1:Y:S01]  /*0ee0*/  S2UR UR46, SR_CTAID.X ;  /* 0x00000000002e79c3 */ /* 0x000e620000002500 */
[----:B------:R-:W-:-:S05]  /*0ef0*/  CS2R.32 R3, SR_CgaSize ;  /* 0x0000000000037805 */ /* 0x000fca0000008a00 */
[----:B------:R-:W-:-:S05]  /*0f00*/  IMAD R3, R3, -0xa0, RZ ;  /* 0xffffff6003037824 */ /* 0x000fca00078e02ff */
[----:B------:R-:W-:-:S14]  /*0f10*/  R2UR UR5, R3 ;  /* 0x00000000030572ca */ /* 0x000fdc00000e0000 */
[----:B------:R-:W2:Y:S01]  /*0f20*/  LDCU UR5, c[0x0][UR5+0x2b0] ;  /* 0x00005600050577ac */ /* 0x000ea20008000800 */
[----:B------:R-:W-:-:S05]  /*0f30*/  CS2R.32 R3, SR_CgaSize ;  /* 0x0000000000037805 */ /* 0x000fca0000008a00 */
[----:B------:R-:W-:-:S05]  /*0f40*/  IMAD R3, R3, -0xa0, RZ ;  /* 0xffffff6003037824 */ /* 0x000fca00078e02ff */
[----:B------:R-:W-:-:S14]  /*0f50*/  R2UR UR4, R3 ;  /* 0x00000000030472ca */ /* 0x000fdc00000e0000 */
[----:B------:R-:W3:Y:S01]  /*0f60*/  LDCU UR4, c[0x0][UR4+0x2b4] ;  /* 0x00005680040477ac */ /* 0x000ee20008000800 */
[----:B------:R-:W4:Y:S01]  /*0f70*/  S2UR UR45, SR_CTAID.Y ;  /* 0x00000000002d79c3 */ /* 0x000f220000002600 */
[----:B------:R-:W-:-:S05]  /*0f80*/  CS2R.32 R3, SR_CgaSize ;  /* 0x0000000000037805 */ /* 0x000fca0000008a00 */
[----:B------:R-:W-:-:S05]  /*0f90*/  IMAD R3, R3, -0xa0, RZ ;  /* 0xffffff6003037824 */ /* 0x000fca00078e02ff */
[----:B------:R-:W-:-:S14]  /*0fa0*/  R2UR UR60, R3 ;  /* 0x00000000033c72ca */ /* 0x000fdc00000e0000 */
[----:B------:R-:W3:Y:S01]  /*0fb0*/  LDCU UR60, c[0x0][UR60+0x2a0] ;  /* 0x000054003c3c77ac */ /* 0x000ee20008000800 */
[----:B------:R-:W-:-:S05]  /*0fc0*/  CS2R.32 R3, SR_CgaSize ;  /* 0x0000000000037805 */ /* 0x000fca0000008a00 */
[----:B------:R-:W-:-:S05]  /*0fd0*/  IMAD R3, R3, -0xa0, RZ ;  /* 0xffffff6003037824 */ /* 0x000fca00078e02ff */
[----:B------:R-:W-:-:S14]  /*0fe0*/  R2UR UR57, R3 ;  /* 0x00000000033972ca */ /* 0x000fdc00000e0000 */
[----:B------:R-:W3:Y:S01]  /*0ff0*/  LDCU UR57, c[0x0][UR57+0x2a4] ;  /* 0x00005480393977ac */ /* 0x000ee20008000800 */
[----:B------:R-:W-:Y:S01]  /*1000*/  USHF.L.U32 UR24, UR48, 0xc, URZ ;  /* 0x0000000c30187899 */ /* 0x000fe200080006ff */
[----:B------:R-:W3:Y:S01]  /*1010*/  LDCU UR19, c[0x0][0xb24] ;  /* 0x00016480ff1377ac */ /* 0x000ee20008000800 */
[----:B------:R-:W3:Y:S01]  /*1020*/  LDCU UR42, c[0x0][0xb24] ;  /* 0x00016480ff2a77ac */ /* 0x000ee20008000800 */
[----:B-1----:R-:W-:Y:S01]  /*1030*/  I2FP.F32.U32 R3, UR46 ;  /* 0x0000002e00037c45 */ /* 0x002fe20008201000 */
[----:B------:R-:W1:Y:S04]  /*1040*/  LDCU UR22, c[0x0][0xb30] ;  /* 0x00016600ff1677ac */ /* 0x000e680008000800 */
[----:B--2---:R-:W-:Y:S01]  /*1050*/  FMUL R3, R3, UR5 ;  /* 0x0000000503037c20 */ /* 0x004fe20008400000 */
[----:B------:R-:W-:Y:S01]  /*1060*/  ULOP3.LUT UR24, UR24, 0x1000, URZ, 0xc0, !UPT ;  /* 0x0000100018187892 */ /* 0x000fe2000f8ec0ff */
[----:B----4-:R-:W-:-:S04]  /*1070*/  I2FP.F32.U32 R2, UR45 ;  /* 0x0000002d00027c45 */ /* 0x010fc80008201000 */
[----:B------:R-:W2:Y:S01]  /*1080*/  F2I.U32.TRUNC.NTZ R3, R3 ;  /* 0x0000000300037305 */ /* 0x000ea2000020f000 */
[----:B---3--:R-:W-:-:S07]  /*1090*/  FMUL R2, R2, UR4 ;  /* 0x0000000402027c20 */ /* 0x008fce0008400000 */
[----:B------:R-:W3:Y:S01]  /*10a0*/  F2I.U32.TRUNC.NTZ R2, R2 ;  /* 0x0000000200027305 */ /* 0x000ee2000020f000 */
[----:B--2---:R-:W-:Y:S02]  /*10b0*/  R2UR UR5, R3 ;  /* 0x00000000030572ca */ /* 0x004fe400000e0000 */
[----:B---3--:R-:W-:Y:S02]  /*10c0*/  R2UR UR4, R2 ;  /* 0x00000000020472ca */ /* 0x008fe400000e0000 */
[----:B------:R-:W-:-:S09]  /*10d0*/  PRMT R2, RZ, 0x7610, R2 ;  /* 0x00007610ff027816 */ /* 0x000fd20000000002 */
[----:B------:R-:W-:-:S04]  /*10e0*/  UIADD3 UR5, UPT, UPT, -UR5, URZ, URZ ;  /* 0x000000ff05057290 */ /* 0x000fc8000fffe1ff */
[----:B------:R-:W-:Y:S02]  /*10f0*/  UIMAD UR60, UR60, UR5, UR46 ;  /* 0x000000053c3c72a4 */ /* 0x000fe4000f8e022e */
[----:B------:R-:W-:-:S04]  /*1100*/  UIADD3 UR4, UPT, UPT, -UR4, URZ, URZ ;  /* 0x000000ff04047290 */ /* 0x000fc8000fffe1ff */
[----:B------:R-:W-:Y:S01]  /*1110*/  UIMAD UR57, UR57, UR4, UR45 ;  /* 0x00000004393972a4 */ /* 0x000fe2000f8e022d */
[----:B-1----:R-:W-:Y:S11]  /*1120*/  BRA.U UP5, `(.L_x_18) ;  /* 0x0000000105247547 */ /* 0x002ff6000b800000 */
[----:B------:R-:W-:-:S04]  /*1130*/  UISETP.NE.AND UP0, UPT, UR57, URZ, UPT ;  /* 0x000000ff3900728c */ /* 0x000fc8000bf05270 */
[----:B------:R-:W-:-:S04]  /*1140*/  UISETP.EQ.OR UP0, UPT, UR60, URZ, !UP0 ;  /* 0x000000ff3c00728c */ /* 0x000fc8000c702670 */
[----:B------:R-:W-:Y:S02]  /*1150*/  USEL UR5, URZ, 0x1, !UP0 ;  /* 0x00000001ff057887 */ /* 0x000fe4000c000000 */
[----:B------:R-:W-:-:S04]  /*1160*/  UISETP.NE.AND UP0, UPT, UR57, URZ, UPT ;  /* 0x000000ff3900728c */ /* 0x000fc8000bf05270 */
[----:B------:R-:W-:Y:S02]  /*1170*/  USEL UR4, URZ, 0x2, UP0 ;  /* 0x00000002ff047887 */ /* 0x000fe40008000000 */
[----:B------:R-:W-:-:S04]  /*1180*/  UISETP.NE.AND UP0, UPT, UR60, 0x1, UPT ;  /* 0x000000013c00788c */ /* 0x000fc8000bf05270 */
[----:B------:R-:W-:-:S04]  /*1190*/  USEL UR4, UR4, 0x2, UP0 ;  /* 0x0000000204047887 */ /* 0x000fc80008000000 */
[----:B------:R-:W-:-:S06]  /*11a0*/  UIADD3 UR4, UPT, UPT, UR5, UR4, URZ ;  /* 0x0000000405047290 */ /* 0x000fcc000fffe0ff */
[----:B------:R-:W-:-:S07]  /*11b0*/  MOV R2, UR4 ;  /* 0x0000000400027c02 */ /* 0x000fce0008000f00 */
.L_x_18:
[----:B------:R-:W1:Y:S01]  /*11c0*/  S2UR UR36, SR_CTAID.Z ;  /* 0x00000000002479c3 */ /* 0x000e620000002700 */
[----:B------:R-:W-:-:S09]  /*11d0*/  UISETP.GE.AND UP0, UPT, UR19, 0x1, UPT ;  /* 0x000000011300788c */ /* 0x000fd2000bf06270 */
[----:B------:R-:W-:Y:S05]  /*11e0*/  BRA.U !UP0, `(.L_x_19) ;  /* 0x0000000108d07547 */ /* 0x000fea000b800000 */
[----:B------:R-:W2:Y:S01]  /*11f0*/  LDCU UR20, c[0x0][0xb0c] ;  /* 0x00016180ff1477ac */ /* 0x000ea20008000800 */
[----:B------:R-:W3:Y:S01]  /*1200*/  LDCU.128 UR12, c[0x0][0xb10] ;  /* 0x00016200ff0c77ac */ /* 0x000ee20008000c00 */
[----:B------:R-:W4:Y:S01]  /*1210*/  LDCU UR6, c[0x0][0x370] ;  /* 0x00006e00ff0677ac */ /* 0x000f220008000800 */
[----:B------:R-:W1:Y:S01]  /*1220*/  LDCU UR7, c[0x0][0x374] ;  /* 0x00006e80ff0777ac */ /* 0x000e620008000800 */
[----:B------:R-:W1:Y:S01]  /*1230*/  LDCU UR21, c[0x0][0xb20] ;  /* 0x00016400ff1577ac */ /* 0x000e620008000800 */
[----:B--2---:R-:W-:Y:S02]  /*1240*/  UISETP.NE.AND UP0, UPT, UR20, 0x1, UPT ;  /* 0x000000011400788c */ /* 0x004fe4000bf05270 */
[----:B---3--:R-:W-:Y:S01]  /*1250*/  UIMAD.WIDE.U32 UR4, UR46, UR12, URZ ;  /* 0x0000000c2e0472a5 */ /* 0x008fe2000f8e00ff */
[----:B------:R-:W2:Y:S01]  /*1260*/  LDCU.64 UR8, c[0x0][0xb28] ;  /* 0x00016500ff0877ac */ /* 0x000ea20008000a00 */
[----:B----4-:R-:W-:Y:S02]  /*1270*/  UIMAD.WIDE.U32 UR10, UR6, UR12, URZ ;  /* 0x0000000c060a72a5 */ /* 0x010fe4000f8e00ff */
[----:B------:R-:W-:-:S02]  /*1280*/  USHF.R.U32.HI UR5, URZ, UR13, UR5 ;  /* 0x0000000dff057299 */ /* 0x000fc40008011605 */
[----:B------:R-:W-:Y:S02]  /*1290*/  UISETP.NE.AND UP2, UPT, UR19, 0x1, UPT ;  /* 0x000000011300788c */ /* 0x000fe4000bf45270 */
[----:B------:R-:W-:Y:S01]  /*12a0*/  USEL UR5, UR46, UR5, !UP0 ;  /* 0x000000052e057287 */ /* 0x000fe2000c000000 */
[----:B------:R-:W-:Y:S01]  /*12b0*/  UMOV UR10, UR11 ;  /* 0x0000000b000a7c82 */ /* 0x000fe20008000000 */
[----:B------:R-:W-:Y:S02]  /*12c0*/  UIMAD.WIDE.U32 UR16, UR45, UR15, URZ ;  /* 0x0000000f2d1072a5 */ /* 0x000fe4000f8e00ff */
[----:B------:R-:W-:Y:S02]  /*12d0*/  @UP0 USHF.R.U32.HI UR6, URZ, UR13, UR10 ;  /* 0x0000000dff060299 */ /* 0x000fe4000801160a */
[----:B------:R-:W-:Y:S02]  /*12e0*/  UISETP.NE.AND UP0, UPT, UR14, 0x1, UPT ;  /* 0x000000010e00788c */ /* 0x000fe4000bf05270 */
[----:B-1----:R-:W-:-:S02]  /*12f0*/  UIMAD.WIDE.U32 UR10, UR7, UR15, URZ ;  /* 0x0000000f070a72a5 */ /* 0x002fc4000f8e00ff */
[----:B--2---:R-:W-:Y:S01]  /*1300*/  UIMAD.WIDE.U32 UR12, UR6, UR8, URZ ;  /* 0x00000008060c72a5 */ /* 0x004fe2000f8e00ff */
[----:B------:R-:W-:Y:S02]  /*1310*/  UMOV UR4, UR17 ;  /* 0x0000001100047c82 */ /* 0x000fe40008000000 */
[----:B------:R-:W-:Y:S02]  /*1320*/  USHF.R.U32.HI UR4, URZ, UR21, UR4 ;  /* 0x00000015ff047299 */ /* 0x000fe40008011604 */
[----:B------:R-:W-:Y:S02]  /*1330*/  UMOV UR10, UR11 ;  /* 0x0000000b000a7c82 */ /* 0x000fe40008000000 */
[----:B------:R-:W-:Y:S01]  /*1340*/  UMOV UR12, UR13 ;  /* 0x0000000d000c7c82 */ /* 0x000fe20008000000 */
[----:B------:R-:W-:Y:S02]  /*1350*/  @UP0 USHF.R.U32.HI UR7, URZ, UR21, UR10 ;  /* 0x00000015ff070299 */ /* 0x000fe4000801160a */
[----:B------:R-:W-:-:S02]  /*1360*/  USEL UR4, UR45, UR4, !UP0 ;  /* 0x000000042d047287 */ /* 0x000fc4000c000000 */
[----:B------:R-:W-:Y:S02]  /*1370*/  UIMAD.WIDE.U32 UR10, UR7, UR8, URZ ;  /* 0x00000008070a72a5 */ /* 0x000fe4000f8e00ff */
[----:B------:R-:W-:Y:S02]  /*1380*/  @UP2 USHF.R.U32.HI UR6, URZ, UR9, UR12 ;  /* 0x00000009ff062299 */ /* 0x000fe4000801160c */
[----:B------:R-:W-:-:S03]  /*1390*/  UIMAD.WIDE.U32 UR12, UR4, UR8, URZ ;  /* 0x00000008040c72a5 */ /* 0x000fc6000f8e00ff */
[----:B------:R-:W-:Y:S02]  /*13a0*/  UMOV UR10, UR11 ;  /* 0x0000000b000a7c82 */ /* 0x000fe40008000000 */
[----:B------:R-:W-:Y:S02]  /*13b0*/  @UP2 USHF.R.U32.HI UR7, URZ, UR9, UR10 ;  /* 0x00000009ff072299 */ /* 0x000fe4000801160a */
[----:B------:R-:W-:Y:S02]  /*13c0*/  UIMAD UR10, UR6, UR19, URZ ;  /* 0x00000013060a72a4 */ /* 0x000fe4000f8e02ff */
[----:B------:R-:W-:-:S04]  /*13d0*/  UIMAD UR7, UR7, UR19, URZ ;  /* 0x00000013070772a4 */ /* 0x000fc8000f8e02ff */
[----:B------:R-:W-:-:S03]  /*13e0*/  UISETP.GE.AND UP0, UPT, UR4, UR7, UPT ;  /* 0x000000070400728c */ /* 0x000fc6000bf06270 */
[----:B------:R-:W-:Y:S01]  /*13f0*/  UMOV UR7, UR13 ;  /* 0x0000000d00077c82 */ /* 0x000fe20008000000 */
[----:B------:R-:W-:Y:S02]  /*1400*/  UISETP.GE.OR UP0, UPT, UR5, UR10, UP0 ;  /* 0x0000000a0500728c */ /* 0x000fe40008706670 */
[----:B------:R-:W-:Y:S02]  /*1410*/  UIMAD.WIDE.U32 UR10, UR5, UR8, URZ ;  /* 0x00000008050a72a5 */ /* 0x000fe4000f8e00ff */
[----:B------:R-:W-:Y:S02]  /*1420*/  USHF.R.U32.HI UR7, URZ, UR9, UR7 ;  /* 0x00000009ff077299 */ /* 0x000fe40008011607 */
[----:B------:R-:W-:Y:S02]  /*1430*/  UIADD3 UR10, UPT, UPT, -UR4, URZ, URZ ;  /* 0x000000ff040a7290 */ /* 0x000fe4000fffe1ff */
[----:B------:R-:W-:Y:S02]  /*1440*/  USEL UR7, UR4, UR7, !UP2 ;  /* 0x0000000704077287 */ /* 0x000fe4000d000000 */
[----:B------:R-:W-:Y:S01]  /*1450*/  UIMAD UR10, UR14, UR10, UR45 ;  /* 0x0000000a0e0a72a4 */ /* 0x000fe2000f8e022d */
[----:B------:R-:W-:Y:S01]  /*1460*/  @!UP0 UMOV UR8, UR11 ;  /* 0x0000000b00088c82 */ /* 0x000fe20008000000 */
[----:B------:R-:W-:-:S02]  /*1470*/  UIADD3 UR11, UPT, UPT, -UR5, URZ, URZ ;  /* 0x000000ff050b7290 */ /* 0x000fc4000fffe1ff */
[----:B------:R-:W-:Y:S02]  /*1480*/  @!UP0 USHF.R.U32.HI UR8, URZ, UR9, UR8 ;  /* 0x00000009ff088299 */ /* 0x000fe40008011608 */
[----:B------:R-:W-:Y:S02]  /*1490*/  UIADD3 UR9, UPT, UPT, -UR7, URZ, URZ ;  /* 0x000000ff07097290 */ /* 0x000fe4000fffe1ff */
[----:B------:R-:W-:Y:S02]  /*14a0*/  @!UP0 USEL UR8, UR5, UR8, !UP2 ;  /* 0x0000000805088287 */ /* 0x000fe4000d000000 */
[----:B------:R-:W-:Y:S02]  /*14b0*/  UIMAD UR9, UR19, UR9, UR4 ;  /* 0x00000009130972a4 */ /* 0x000fe4000f8e0204 */
[----:B------:R-:W-:Y:S02]  /*14c0*/  @!UP0 UIADD3 UR7, UPT, UPT, UR7, -UR8, URZ ;  /* 0x8000000807078290 */ /* 0x000fe4000fffe0ff */
[----:B------:R-:W-:-:S02]  /*14d0*/  @!UP0 UIMAD UR6, UR9, UR6, UR8 ;  /* 0x00000006090682a4 */ /* 0x000fc4000f8e0208 */
[----:B------:R-:W-:Y:S02]  /*14e0*/  @!UP0 UIMAD UR4, UR7, UR19, UR5 ;  /* 0x00000013070482a4 */ /* 0x000fe4000f8e0205 */
[----:B------:R-:W-:Y:S02]  /*14f0*/  UIMAD UR46, UR20, UR11, UR46 ;  /* 0x0000000b142e72a4 */ /* 0x000fe4000f8e022e */
[----:B------:R-:W-:Y:S01]  /*1500*/  UIMAD UR45, UR4, UR14, UR10 ;  /* 0x0000000e042d72a4 */ /* 0x000fe2000f8e020a */
[----:B------:R-:W-:Y:S02]  /*1510*/  @!UP0 UMOV UR5, UR6 ;  /* 0x0000000600058c82 */ /* 0x000fe40008000000 */
[----:B------:R-:W-:-:S12]  /*1520*/  UIMAD UR46, UR5, UR20, UR46 ;  /* 0x00000014052e72a4 */ /* 0x000fd8000f8e022e */
.L_x_19:
[----:B------:R-:W-:-:S09]  /*1530*/  UISETP.NE.AND UP0, UPT, UR22, 0x1, UPT ;  /* 0x000000011600788c */ /* 0x000fd2000bf05270 */
[----:B------:R-:W-:Y:S05]  /*1540*/  BRA.U UP0, `(.L_x_20) ;  /* 0x0000000100407547 */ /* 0x000fea000b800000 */
[----:B------:R-:W2:Y:S01]  /*1550*/  LDCU.128 UR8, c[0x0][0xb10] ;  /* 0x00016200ff0877ac */ /* 0x000ea20008000c00 */
[----:B------:R-:W3:Y:S01]  /*1560*/  LDCU UR12, c[0x0][0xb0c] ;  /* 0x00016180ff0c77ac */ /* 0x000ee20008000800 */
[----:B------:R-:W4:Y:S01]  /*1570*/  LDCU UR13, c[0x0][0xb20] ;  /* 0x00016400ff0d77ac */ /* 0x000f220008000800 */
[----:B--2---:R-:W-:Y:S02]  /*1580*/  UIMAD.WIDE.U32 UR4, UR46, UR8, URZ ;  /* 0x000000082e0472a5 */ /* 0x004fe4000f8e00ff */
[----:B------:R-:W-:Y:S02]  /*1590*/  UIMAD.WIDE.U32 UR6, UR45, UR11, URZ ;  /* 0x0000000b2d0672a5 */ /* 0x000fe4000f8e00ff */
[----:B---3--:R-:W-:Y:S02]  /*15a0*/  UISETP.NE.AND UP0, UPT, UR12, 0x1, UPT ;  /* 0x000000010c00788c */ /* 0x008fe4000bf05270 */
[----:B------:R-:W-:-:S03]  /*15b0*/  USHF.R.U32.HI UR5, URZ, UR9, UR5 ;  /* 0x00000009ff057299 */ /* 0x000fc60008011605 */
[----:B------:R-:W-:Y:S01]  /*15c0*/  UMOV UR4, UR7 ;  /* 0x0000000700047c82 */ /* 0x000fe20008000000 */
[----:B------:R-:W-:Y:S02]  /*15d0*/  USEL UR5, UR46, UR5, !UP0 ;  /* 0x000000052e057287 */ /* 0x000fe4000c000000 */
[----:B------:R-:W-:Y:S02]  /*15e0*/  UISETP.NE.AND UP0, UPT, UR10, 0x1, UPT ;  /* 0x000000010a00788c */ /* 0x000fe4000bf05270 */
[----:B----4-:R-:W-:-:S04]  /*15f0*/  USHF.R.U32.HI UR4, URZ, UR13, UR4 ;  /* 0x0000000dff047299 */ /* 0x010fc80008011604 */
[----:B------:R-:W-:-:S04]  /*1600*/  USEL UR4, UR45, UR4, !UP0 ;  /* 0x000000042d047287 */ /* 0x000fc8000c000000 */
[----:B------:R-:W-:Y:S02]  /*1610*/  UIADD3 UR6, UPT, UPT, UR5, -UR4, URZ ;  /* 0x8000000405067290 */ /* 0x000fe4000fffe0ff */
[----:B------:R-:W-:Y:S02]  /*1620*/  UIADD3 UR4, UPT, UPT, -UR5, UR4, URZ ;  /* 0x0000000405047290 */ /* 0x000fe4000fffe1ff */
[----:B------:R-:W-:Y:S02]  /*1630*/  UIMAD UR45, UR6, UR10, UR45 ;  /* 0x0000000a062d72a4 */ /* 0x000fe4000f8e022d */
[----:B------:R-:W-:-:S12]  /*1640*/  UIMAD UR46, UR4, UR12, UR46 ;  /* 0x0000000c042e72a4 */ /* 0x000fd8000f8e022e */
.L_x_20:
[----:B------:R-:W-:Y:S01]  /*1650*/  UISETP.NE.AND UP0, UPT, UR18, 0x2, UPT ;  /* 0x000000021200788c */ /* 0x000fe2000bf05270 */
[----:B------:R-:W-:Y:S09]  /*1660*/  BRA.U !UP6, `(.L_x_21) ;  /* 0x000000010e0c7547 */ /* 0x000ff2000b800000 */
[----:B------:R-:W-:Y:S01]  /*1670*/  UCGABAR_WAIT ;  /* 0x0000000000007dc7 */ /* 0x000fe20008000000 */
[----:B------:R-:W-:Y:S01]  /*1680*/  CCTL.IVALL ;  /* 0x00000000ff00798f */ /* 0x000fe20002000000 */
[----:B------:R-:W-:Y:S05]  /*1690*/  BRA `(.L_x_22) ;  /* 0x0000000000047947 */ /* 0x000fea0003800000 */
.L_x_21:
[----:B------:R-:W-:Y:S06]  /*16a0*/  BAR.SYNC.DEFER_BLOCKING 0x0 ;  /* 0x0000000000007b1d */ /* 0x000fec0000010000 */
.L_x_22:
[----:B------:R-:W-:Y:S05]  /*16b0*/  BRA.U UP0, `(.L_x_23) ;  /* 0x0000001900047547 */ /* 0x000fea000b800000 */
[----:B------:R-:W2:Y:S01]  /*16c0*/  LDCU UR6, c[0x0][0x38c] ;  /* 0x00007180ff0677ac */ /* 0x000ea20008000800 */
[----:B------:R-:W-:Y:S01]  /*16d0*/  PLOP3.LUT P1, PT, PT, PT, UP3, 0x80, 0x8 ;  /* 0x000000000008781c */ /* 0x000fe20003f2f038 */
[----:B------:R-:W-:Y:S01]  /*16e0*/  IMAD.MOV.U32 R12, RZ, RZ, 0x1 ;  /* 0x00000001ff0c7424 */ /* 0x000fe200078e00ff */
[----:B------:R-:W-:Y:S01]  /*16f0*/  ISETP.EQ.OR P2, PT, R0, RZ, P3 ;  /* 0x000000ff0000720c */ /* 0x000fe20001f42670 */
[----:B------:R-:W-:Y:S01]  /*1700*/  UISETP.NE.AND UP1, UPT, UR18, URZ, UPT ;  /* 0x000000ff1200728c */ /* 0x000fe2000bf25270 */
[----:B------:R-:W-:Y:S01]  /*1710*/  PLOP3.LUT P1, PT, P1, PT, PT, 0x8, 0x80 ;  /* 0x000000000080781c */ /* 0x000fe20000f2e170 */
[----:B------:R-:W-:Y:S01]  /*1720*/  USEL UR25, URZ, 0x1, UP4 ;  /* 0x00000001ff197887 */ /* 0x000fe2000a000000 */
[----:B------:R-:W-:Y:S01]  /*1730*/  CS2R R10, SRZ ;  /* 0x00000000000a7805 */ /* 0x000fe2000001ff00 */
[----:B------:R-:W-:Y:S01]  /*1740*/  IMAD.MOV.U32 R9, RZ, RZ, RZ ;  /* 0x000000ffff097224 */ /* 0x000fe200078e00ff */
[----:B------:R-:W3:Y:S01]  /*1750*/  LDCU UR39, c[0x0][0x370] ;  /* 0x00006e00ff2777ac */ /* 0x000ee20008000800 */
[----:B------:R-:W-:Y:S01]  /*1760*/  IMAD.MOV.U32 R8, RZ, RZ, 0x1 ;  /* 0x00000001ff087424 */ /* 0x000fe200078e00ff */
[----:B------:R-:W4:Y:S01]  /*1770*/  LDCU.64 UR28, c[0x0][0x348] ;  /* 0x00006900ff1c77ac */ /* 0x000f220008000a00 */
[----:B------:R-:W-:-:S02]  /*1780*/  USHF.R.U32.HI UR44, URZ, 0x7, UR24 ;  /* 0x00000007ff2c7899 */ /* 0x000fc40008011618 */
[----:B--2---:R-:W-:Y:S02]  /*1790*/  UIADD3 UR5, UPT, UPT, UR6, 0x7f, URZ ;  /* 0x0000007f06057890 */ /* 0x004fe4000fffe0ff */
[----:B------:R-:W-:Y:S02]  /*17a0*/  UIADD3 UR47, UPT, UPT, UR6, 0xfe, URZ ;  /* 0x000000fe062f7890 */ /* 0x000fe4000fffe0ff */
[----:B------:R-:W-:Y:S01]  /*17b0*/  USHF.R.S32.HI UR4, URZ, 0x1f, UR5 ;  /* 0x0000001fff047899 */ /* 0x000fe20008011405 */
[----:B------:R-:W2:Y:S03]  /*17c0*/  LDCU UR38, c[0x0][0x374] ;  /* 0x00006e80ff2677ac */ /* 0x000ea60008000800 */
[----:B------:R-:W-:Y:S02]  /*17d0*/  ULEA.HI UR4, UR4, UR5, URZ, 0x7 ;  /* 0x0000000504047291 */ /* 0x000fe4000f8f38ff */
[----:B------:R-:W-:-:S02]  /*17e0*/  USEL UR25, UR25, 0x2, UP1 ;  /* 0x0000000219197887 */ /* 0x000fc40008800000 */
[----:B------:R-:W-:Y:S02]  /*17f0*/  USHF.R.S32.HI UR41, URZ, 0x7, UR4 ;  /* 0x00000007ff297899 */ /* 0x000fe40008011404 */
[----:B------:R-:W-:Y:S02]  /*1800*/  UIADD3 UR4, UPT, UPT, UR6, -0x1, URZ ;  /* 0xffffffff06047890 */ /* 0x000fe4000fffe0ff */
[----:B------:R-:W-:Y:S02]  /*1810*/  UISETP.LT.U32.AND UP0, UPT, UR41, 0xd, UPT ;  /* 0x0000000d2900788c */ /* 0x000fe4000bf01070 */
[----:B------:R-:W-:Y:S02]  /*1820*/  UISETP.GE.U32.AND UP2, UPT, UR4, -0xff, UPT ;  /* 0xffffff010400788c */ /* 0x000fe4000bf46070 */
[----:B------:R-:W-:Y:S01]  /*1830*/  USEL UR40, UR41, 0xd, UP0 ;  /* 0x0000000d29287887 */ /* 0x000fe20008000000 */
[----:B------:R-:W-:-:S03]  /*1840*/  UMOV UR5, URZ ;  /* 0x000000ff00057c82 */ /* 0x000fc60008000000 */
[----:B------:R-:W-:Y:S02]  /*1850*/  UIADD3 UR21, UPT, UPT, UR40, -0x1, URZ ;  /* 0xffffffff28157890 */ /* 0x000fe4000fffe0ff */
[----:B------:R-:W-:-:S03]  /*1860*/  UIADD3 UR43, UPT, UPT, UR41, -UR40, URZ ;  /* 0x80000028292b7290 */ /* 0x000fc6000fffe0ff */
[----:B------:R-:W-:-:S04]  /*1870*/  @UP2 UIADD3 UR21, UPT, UPT, UR40, URZ, URZ ;  /* 0x000000ff28152290 */ /* 0x000fc8000fffe0ff */
[----:B--234-:R-:W-:-:S12]  /*1880*/  UIADD3 UR21, UPT, UPT, UR21, 0x1, URZ ;  /* 0x0000000115157890 */ /* 0x01cfd8000fffe0ff */
.L_x_43:
[----:B------:R-:W-:Y:S01]  /*1890*/  UISETP.NE.AND UP0, UPT, UR48, URZ, UPT ;  /* 0x000000ff3000728c */ /* 0x000fe2000bf05270 */
[----:B------:R-:W2:Y:S08]  /*18a0*/  S2UR UR48, SR_CgaCtaId ;  /* 0x00000000003079c3 */ /* 0x000eb00000008800 */
[----:B------:R-:W-:Y:S05]  /*18b0*/  BRA.U UP0, `(.L_x_24) ;  /* 0x0000000100347547 */ /* 0x000fea000b800000 */
[----:B------:R-:W3:Y:S01]  /*18c0*/  S2R R0, SR_CgaCtaId ;  /* 0x0000000000007919 */ /* 0x000ee20000008800 */
[----:B------:R-:W-:-:S04]  /*18d0*/  MOV R2, 0x400 ;  /* 0x0000040000027802 */ /* 0x000fc80000000f00 */
[----:B---3--:R-:W-:Y:S02]  /*18e0*/  LEA R0, R0, R2, 0x18 ;  /* 0x0000000200007211 */ /* 0x008fe400078ec0ff */
[----:B------:R-:W-:-:S03]  /*18f0*/  SHF.L.U32 R2, R8, 0x1f, RZ ;  /* 0x0000001f08027819 */ /* 0x000fc600000006ff */
[----:B------:R-:W-:-:S04]  /*1900*/  IMAD R0, R9, 0x8, R0 ;  /* 0x0000000809007824 */ /* 0x000fc800078e0200 */
[----:B------:R-:W3:Y:S02]  /*1910*/  SYNCS.PHASECHK.TRANS64.TRYWAIT P0, [R0+URZ+0x160], R2 ;  /* 0x00016002000075a7 */ /* 0x000ee400080011ff */
[----:B---3--:R-:W-:Y:S05]  /*1920*/  @!P0 BRA `(.L_x_25) ;  /* 0x0000005400588947 */ /* 0x008fea0003800000 */
.L_x_112:
[----:B------:R-:W-:Y:S01]  /*1930*/  VIADD R9, R9, 0x1 ;  /* 0x0000000109097836 */ /* 0x000fe20000000000 */
[----:B------:R3:W-:Y:S04]  /*1940*/  SYNCS.ARRIVE.TRANS64.A1T0 RZ, [R0+URZ+0x150], RZ ;  /* 0x000150ff00ff79a7 */ /* 0x0007e800081000ff */
[----:B------:R-:W-:-:S04]  /*1950*/  ISETP.NE.AND P0, PT, R9, 0x2, PT ;  /* 0x000000020900780c */ /* 0x000fc80003f05270 */
[----:B------:R-:W-:Y:S02]  /*1960*/  SEL R9, R9, RZ, P0 ;  /* 0x000000ff09097207 */ /* 0x000fe40000000000 */
[----:B---3--:R-:W-:-:S04]  /*1970*/  SEL R0, RZ, 0x1, P0 ;  /* 0x00000001ff007807 */ /* 0x008fc80000000000 */
[----:B------:R-:W-:-:S07]  /*1980*/  LOP3.LUT R8, R8, R0, RZ, 0x3c, !PT ;  /* 0x0000000008087212 */ /* 0x000fce00078e3cff */
.L_x_24:
[----:B------:R-:W-:Y:S01]  /*1990*/  UMOV UR6, 0x400 ;  /* 0x0000040000067882 */ /* 0x000fe20000000000 */
[----:B------:R-:W-:Y:S01]  /*19a0*/  SHF.L.U32 R0, R12, 0x1f, RZ ;  /* 0x0000001f0c007819 */ /* 0x000fe200000006ff */
[----:B--2---:R-:W-:Y:S02]  /*19b0*/  ULEA UR6, UR48, UR6, 0x18 ;  /* 0x0000000630067291 */ /* 0x004fe4000f8ec0ff */
[----:B------:R-:W-:Y:S02]  /*19c0*/  UISETP.GE.U32.AND UP0, UPT, UR47, 0xff, UPT ;  /* 0x000000ff2f00788c */ /* 0x000fe4000bf06070 */
[----:B------:R-:W-:Y:S02]  /*19d0*/  ULEA UR4, UR5, UR6, 0x3 ;  /* 0x0000000605047291 */ /* 0x000fe4000f8e18ff */
[----:B------:R-:W-:Y:S02]  /*19e0*/  USHF.L.U32 UR35, UR46, 0x6, URZ ;  /* 0x000000062e237899 */ /* 0x000fe400080006ff */
[----:B------:R-:W-:Y:S01]  /*19f0*/  ULEA UR11, UR45, UR44, 0x6 ;  /* 0x0000002c2d0b7291 */ /* 0x000fe2000f8e30ff */
[----:B------:R-:W-:-:S04]  /*1a00*/  UMOV UR13, URZ ;  /* 0x000000ff000d7c82 */ /* 0x000fc80008000000 */
[----:B------:R2:W3:Y:S01]  /*1a10*/  SYNCS.PHASECHK.TRANS64.TRYWAIT P0, [UR4+0x68], R0 ;  /* 0x00006800ff0075a7 */ /* 0x0004e20008001104 */
[----:B------:R-:W-:Y:S06]  /*1a20*/  BRA.U !UP0, `(.L_x_26) ;  /* 0x0000000108bc7547 */ /* 0x000fec000b800000 */
[----:B------:R-:W-:Y:S01]  /*1a30*/  UMOV UR7, URZ ;  /* 0x000000ff00077c82 */ /* 0x000fe20008000000 */
[----:B------:R-:W-:-:S05]  /*1a40*/  UMOV UR4, UR5 ;  /* 0x0000000500047c82 */ /* 0x000fca0008000000 */
.L_x_32:
[----:B------:R-:W-:Y:S01]  /*1a50*/  ULEA UR33, UR4, UR6, 0x3 ;  /* 0x0000000604217291 */ /* 0x000fe2000f8e18ff */
[----:B---3--:R-:W-:Y:S01]  /*1a60*/  @!P3 MOV R2, 0x4000 ;  /* 0x000040000002b802 */ /* 0x008fe20000000f00 */
[----:B-1-34-:R-:W-:Y:S10]  /*1a70*/  @P0 BRA `(.L_x_27) ;  /* 0x00000000000c0947 */ /* 0x01aff40003800000 */
[----:B------:R-:W-:-:S04]  /*1a80*/  SHF.L.U32 R3, R12, 0x1f, RZ ;  /* 0x0000001f0c037819 */ /* 0x000fc800000006ff */
[----:B------:R-:W3:Y:S02]  /*1a90*/  SYNCS.PHASECHK.TRANS64.TRYWAIT P0, [UR33+0x68], R3 ;  /* 0x00006803ff0075a7 */ /* 0x000ee40008001121 */
[----:B---3--:R-:W-:Y:S05]  /*1aa0*/  @!P0 BRA `(.L_x_28) ;  /* 0x00000054000c8947 */ /* 0x008fea0003800000 */
.L_x_27:
[----:B------:R3:W-:Y:S01]  /*1ab0*/  @!P3 SYNCS.ARRIVE.TRANS64 RZ, [UR33], R2 ;  /* 0x00000002ffffb9a7 */ /* 0x0007e20008000021 */
[----:B------:R-:W-:-:S04]  /*1ac0*/  ULOP3.LUT UR5, UR25, 0x2, URZ, 0xfc, !UPT ;  /* 0x0000000219057892 */ /* 0x000fc8000f8efcff */
[----:B------:R-:W-:-:S09]  /*1ad0*/  UISETP.NE.AND UP0, UPT, UR5, 0x2, UPT ;  /* 0x000000020500788c */ /* 0x000fd2000bf05270 */
[----:B------:R-:W-:Y:S05]  /*1ae0*/  BRA.U UP0, `(.L_x_29) ;  /* 0x0000000100047547 */ /* 0x000fea000b800000 */
[----:B-1----:R-:W-:Y:S05]  /*1af0*/  BPT.TRAP 0x1 ;  /* 0x000000040000795c */ /* 0x002fea0000300000 */
.L_x_29:
[----:B------:R-:W-:Y:S04]  /*1b00*/  BSSY.RECONVERGENT B0, `(.L_x_30) ;  /* 0x0000003000007945 */ /* 0x000fe80003800200 */
[----:B------:R-:W-:Y:S05]  /*1b10*/  @P2 BRA `(.L_x_31) ;  /* 0x0000000000042947 */ /* 0x000fea0003800000 */
[----:B-1----:R-:W-:Y:S05]  /*1b20*/  BPT.TRAP 0x1 ;  /* 0x000000040000795c */ /* 0x002fea0000300000 */
.L_x_31:
[----:B-1----:R-:W-:Y:S05]  /*1b30*/  BSYNC.RECONVERGENT B0 ;  /* 0x0000000000007941 */ /* 0x002fea0003800200 */
.L_x_30:
[----:B------:R-:W-:Y:S02]  /*1b40*/  UIADD3 UR5, UPT, UPT, UR4, 0x1, URZ ;  /* 0x0000000104057890 */ /* 0x000fe4000fffe0ff */
[----:B------:R-:W-:Y:S02]  /*1b50*/  USHF.L.U32 UR34, UR7, 0x7, URZ ;  /* 0x0000000707227899 */ /* 0x000fe400080006ff */
[----:B------:R-:W-:Y:S02]  /*1b60*/  UISETP.NE.AND UP0, UPT, UR5, 0xd, UPT ;  /* 0x0000000d0500788c */ /* 0x000fe4000bf05270 */
[----:B------:R-:W-:Y:S02]  /*1b70*/  USHF.L.U32 UR32, UR4, 0xd, URZ ;  /* 0x0000000d04207899 */ /* 0x000fe400080006ff */
[----:B------:R-:W-:Y:S02]  /*1b80*/  USEL UR9, URZ, 0x1, UP0 ;  /* 0x00000001ff097887 */ /* 0x000fe40008000000 */
[----:B------:R-:W-:-:S02]  /*1b90*/  USEL UR5, UR5, URZ, UP0 ;  /* 0x000000ff05057287 */ /* 0x000fc40008000000 */
[----:B------:R-:W-:Y:S02]  /*1ba0*/  UIADD3 UR14, UP0, UPT, UR28, 0x180, URZ ;  /* 0x000001801c0e7890 */ /* 0x000fe4000ff1e0ff */
[----:B------:R-:W-:Y:S01]  /*1bb0*/  ULEA UR8, UR5, UR6, 0x3 ;  /* 0x0000000605087291 */ /* 0x000fe2000f8e18ff */
[----:B------:R-:W-:Y:S01]  /*1bc0*/  LOP3.LUT R12, R12, UR9, RZ, 0x3c, !PT ;  /* 0x000000090c0c7c12 */ /* 0x000fe2000f8e3cff */
[----:B------:R-:W-:Y:S02]  /*1bd0*/  UIADD3 UR7, UPT, UPT, UR7, 0x1, URZ ;  /* 0x0000000107077890 */ /* 0x000fe4000fffe0ff */
[----:B------:R-:W-:Y:S01]  /*1be0*/  UIADD3 UR16, UP1, UPT, UR28, 0x80, URZ ;  /* 0x000000801c107890 */ /* 0x000fe2000ff3e0ff */
[----:B--2---:R-:W-:Y:S01]  /*1bf0*/  SHF.L.U32 R0, R12, 0x1f, RZ ;  /* 0x0000001f0c007819 */ /* 0x004fe200000006ff */
[----:B------:R-:W-:Y:S02]  /*1c00*/  UIADD3.X UR15, UPT, UPT, URZ, UR29, URZ, UP0, !UPT ;  /* 0x0000001dff0f7290 */ /* 0x000fe400087fe4ff */
[----:B------:R-:W-:Y:S01]  /*1c10*/  UISETP.NE.AND UP0, UPT, UR7, UR21, UPT ;  /* 0x000000150700728c */ /* 0x000fe2000bf05270 */
[----:B------:R4:W1:Y:S01]  /*1c20*/  SYNCS.PHASECHK.TRANS64.TRYWAIT P0, [UR8+0x68], R0 ;  /* 0x00006800ff0075a7 */ /* 0x0008620008001108 */
[----:B------:R-:W-:-:S02]  /*1c30*/  ULOP3.LUT UR8, UR32, UR24, URZ, 0xfc, !UPT ;  /* 0x0000001820087292 */ /* 0x000fc4000f8efcff */
[----:B------:R-:W-:Y:S02]  /*1c40*/  UIADD3.X UR17, UPT, UPT, URZ, UR29, URZ, UP1, !UPT ;  /* 0x0000001dff117290 */ /* 0x000fe40008ffe4ff */
[----:B------:R-:W-:Y:S02]  /*1c50*/  UIADD3 UR32, UPT, UPT, UR6, 0x2400, UR32 ;  /* 0x0000240006207890 */ /* 0x000fe4000fffe020 */
[----:B------:R-:W-:Y:S01]  /*1c60*/  UIADD3 UR8, UPT, UPT, UR6, 0x1c400, UR8 ;  /* 0x0001c40006087890 */ /* 0x000fe2000fffe008 */
[----:B------:R-:W-:Y:S01]  /*1c70*/  UMOV UR18, 0x0 ;  /* 0x0000000000127882 */ /* 0x000fe20000000000 */
[----:B------:R-:W-:Y:S01]  /*1c80*/  UMOV UR19, 0x10000000 ;  /* 0x1000000000137882 */ /* 0x000fe20000000000 */
[----:B------:R-:W-:Y:S01]  /*1c90*/  UMOV UR4, 0x30000 ;  /* 0x0003000000047882 */ /* 0x000fe20000000000 */
[----:B------:R-:W-:Y:S01]  /*1ca0*/  UMOV UR12, UR36 ;  /* 0x00000024000c7c82 */ /* 0x000fe20008000000 */
[----:B------:R-:W-:Y:S01]  /*1cb0*/  UMOV UR9, UR33 ;  /* 0x0000002100097c82 */ /* 0x000fe20008000000 */
[----:B------:R-:W-:Y:S01]  /*1cc0*/  UMOV UR10, UR34 ;  /* 0x00000022000a7c82 */ /* 0x000fe20008000000 */
[----:B------:R-:W-:Y:S01]  /*1cd0*/  UTMALDG.3D [UR32], [UR16], desc[UR18] ;  /* 0x00001220100075b4 */ /* 0x000fe20008011000 */
[----:B------:R-:W-:Y:S01]  /*1ce0*/  UMOV UR13, UR21 ;  /* 0x00000015000d7c82 */ /* 0x000fe20008000000 */
[----:B------:R2:W-:Y:S02]  /*1cf0*/  UTMALDG.3D.MULTICAST [UR8], [UR14], UR4, desc[UR18] ;  /* 0x000012080e0073b4 */ /* 0x0005e40008011804 */
[----:B--2---:R-:W-:Y:S01]  /*1d00*/  UMOV UR4, UR5 ;  /* 0x0000000500047c82 */ /* 0x004fe20008000000 */
[----:B------:R-:W-:Y:S05]  /*1d10*/  BRA.U UP0, `(.L_x_32) ;  /* 0xfffffffd004c7547 */ /* 0x000fea000b83ffff */
.L_x_26:
[----:B------:R-:W-:Y:S01]  /*1d20*/  ULEA UR4, UR5, UR6, 0x3 ;  /* 0x0000000605047291 */ /* 0x000fe2000f8e18ff */
[----:B--2-4-:R-:W-:Y:S01]  /*1d30*/  SHF.L.U32 R0, R12, 0x1f, RZ ;  /* 0x0000001f0c007819 */ /* 0x014fe200000006ff */
[----:B------:R-:W-:Y:S01]  /*1d40*/  @!P1 SYNCS.ARRIVE.TRANS64.A1T0 RZ, [UR6+0xe8], RZ ;  /* 0x0000e8ffffff99a7 */ /* 0x000fe20008100006 */
[----:B------:R-:W-:-:S06]  /*1d50*/  UISETP.GT.AND UP0, UPT, UR41, UR40, UPT ;  /* 0x000000282900728c */ /* 0x000fcc000bf04270 */
[----:B-1-3--:R1:W2:Y:S03]  /*1d60*/  SYNCS.PHASECHK.TRANS64.TRYWAIT P0, [UR4+0x68], R0 ;  /* 0x00006800ff0075a7 */ /* 0x00a2a60008001104 */
[----:B------:R-:W-:Y:S05]  /*1d70*/  BRA.U !UP0, `(.L_x_33) ;  /* 0x0000000108c07547 */ /* 0x000fea000b800000 */
[----:B------:R-:W-:Y:S01]  /*1d80*/  UIADD3 UR26, UPT, UPT, UR43, UR13, URZ ;  /* 0x0000000d2b1a7290 */ /* 0x000fe2000fffe0ff */
[----:B------:R-:W-:-:S11]  /*1d90*/  UMOV UR4, UR5 ;  /* 0x0000000500047c82 */ /* 0x000fd60008000000 */
.L_x_39:
[----:B------:R-:W-:Y:S01]  /*1da0*/  ULEA UR17, UR4, UR6, 0x3 ;  /* 0x0000000604117291 */ /* 0x000fe2000f8e18ff */
[----:B--2---:R-:W-:Y:S01]  /*1db0*/  @!P3 MOV R2, 0x4000 ;  /* 0x000040000002b802 */ /* 0x004fe20000000f00 */
[----:B--234-:R-:W-:Y:S10]  /*1dc0*/  @P0 BRA `(.L_x_34) ;  /* 0x00000000000c0947 */ /* 0x01cff40003800000 */
[----:B------:R-:W-:-:S04]  /*1dd0*/  SHF.L.U32 R3, R12, 0x1f, RZ ;  /* 0x0000001f0c037819 */ /* 0x000fc800000006ff */
[----:B------:R-:W2:Y:S02]  /*1de0*/  SYNCS.PHASECHK.TRANS64.TRYWAIT P0, [UR17+0x68], R3 ;  /* 0x00006803ff0075a7 */ /* 0x000ea40008001111 */
[----:B--2---:R-:W-:Y:S05]  /*1df0*/  @!P0 BRA `(.L_x_35) ;  /* 0x0000005000508947 */ /* 0x004fea0003800000 */
.L_x_34:
[----:B------:R2:W-:Y:S01]  /*1e00*/  @!P3 SYNCS.ARRIVE.TRANS64 RZ, [UR17], R2 ;  /* 0x00000002ffffb9a7 */ /* 0x0005e20008000011 */
[----:B------:R-:W-:-:S04]  /*1e10*/  ULOP3.LUT UR5, UR25, 0x2, URZ, 0xfc, !UPT ;  /* 0x0000000219057892 */ /* 0x000fc8000f8efcff */
[----:B------:R-:W-:-:S09]  /*1e20*/  UISETP.NE.AND UP0, UPT, UR5, 0x2, UPT ;  /* 0x000000020500788c */ /* 0x000fd2000bf05270 */
[----:B------:R-:W-:Y:S05]  /*1e30*/  BRA.U UP0, `(.L_x_36) ;  /* 0x0000000100047547 */ /* 0x000fea000b800000 */
[----:B------:R-:W-:Y:S05]  /*1e40*/  BPT.TRAP 0x1 ;  /* 0x000000040000795c */ /* 0x000fea0000300000 */
.L_x_36:
[----:B------:R-:W-:Y:S04]  /*1e50*/  BSSY.RECONVERGENT B0, `(.L_x_37) ;  /* 0x0000003000007945 */ /* 0x000fe80003800200 */
[----:B------:R-:W-:Y:S05]  /*1e60*/  @P2 BRA `(.L_x_38) ;  /* 0x0000000000042947 */ /* 0x000fea0003800000 */
[----:B------:R-:W-:Y:S05]  /*1e70*/  BPT.TRAP 0x1 ;  /* 0x000000040000795c */ /* 0x000fea0000300000 */
.L_x_38:
[----:B------:R-:W-:Y:S05]  /*1e80*/  BSYNC.RECONVERGENT B0 ;  /* 0x0000000000007941 */ /* 0x000fea0003800200 */
.L_x_37:
[----:B------:R-:W-:Y:S02]  /*1e90*/  UIADD3 UR5, UPT, UPT, UR4, 0x1, URZ ;  /* 0x0000000104057890 */ /* 0x000fe4000fffe0ff */
[----:B------:R-:W-:Y:S02]  /*1ea0*/  USHF.L.U32 UR18, UR13, 0x7, URZ ;  /* 0x000000070d127899 */ /* 0x000fe400080006ff */
[----:B------:R-:W-:Y:S02]  /*1eb0*/  UISETP.NE.AND UP0, UPT, UR5, 0xd, UPT ;  /* 0x0000000d0500788c */ /* 0x000fe4000bf05270 */
[----:B------:R-:W-:Y:S02]  /*1ec0*/  USHF.L.U32 UR16, UR4, 0xd, URZ ;  /* 0x0000000d04107899 */ /* 0x000fe400080006ff */
[----:B------:R-:W-:Y:S02]  /*1ed0*/  USEL UR8, URZ, 0x1, UP0 ;  /* 0x00000001ff087887 */ /* 0x000fe40008000000 */
[----:B------:R-:W-:-:S02]  /*1ee0*/  USEL UR5, UR5, URZ, UP0 ;  /* 0x000000ff05057287 */ /* 0x000fc40008000000 */
[----:B------:R-:W-:Y:S02]  /*1ef0*/  UIADD3 UR22, UP0, UPT, UR28, 0x180, URZ ;  /* 0x000001801c167890 */ /* 0x000fe4000ff1e0ff */
[----:B------:R-:W-:Y:S01]  /*1f00*/  UIADD3 UR13, UPT, UPT, UR13, 0x1, URZ ;  /* 0x000000010d0d7890 */ /* 0x000fe2000fffe0ff */
[----:B------:R-:W-:Y:S01]  /*1f10*/  LOP3.LUT R12, R12, UR8, RZ, 0x3c, !PT ;  /* 0x000000080c0c7c12 */ /* 0x000fe2000f8e3cff */
[----:B------:R-:W-:Y:S02]  /*1f20*/  UIADD3 UR14, UP1, UPT, UR28, 0x80, URZ ;  /* 0x000000801c0e7890 */ /* 0x000fe4000ff3e0ff */
[----:B------:R-:W-:Y:S01]  /*1f30*/  UIADD3.X UR23, UPT, UPT, URZ, UR29, URZ, UP0, !UPT ;  /* 0x0000001dff177290 */ /* 0x000fe200087fe4ff */
[----:B-1----:R-:W-:Y:S01]  /*1f40*/  SHF.L.U32 R0, R12, 0x1f, RZ ;  /* 0x0000001f0c007819 */ /* 0x002fe200000006ff */
[----:B------:R-:W-:Y:S02]  /*1f50*/  ULOP3.LUT UR8, UR16, UR24, URZ, 0xfc, !UPT ;  /* 0x0000001810087292 */ /* 0x000fe4000f8efcff */
[----:B------:R-:W-:-:S02]  /*1f60*/  UISETP.NE.AND UP0, UPT, UR13, UR26, UPT ;  /* 0x0000001a0d00728c */ /* 0x000fc4000bf05270 */
[----:B------:R-:W-:Y:S02]  /*1f70*/  ULEA UR7, UR5, UR6, 0x3 ;  /* 0x0000000605077291 */ /* 0x000fe4000f8e18ff */
[----:B------:R-:W-:Y:S02]  /*1f80*/  UIADD3 UR16, UPT, UPT, UR6, 0x2400, UR16 ;  /* 0x0000240006107890 */ /* 0x000fe4000fffe010 */
[----:B------:R-:W-:Y:S02]  /*1f90*/  UIADD3.X UR15, UPT, UPT, URZ, UR29, URZ, UP1, !UPT ;  /* 0x0000001dff0f7290 */ /* 0x000fe40008ffe4ff */
[----:B------:R-:W-:Y:S01]  /*1fa0*/  UIADD3 UR8, UPT, UPT, UR6, 0x1c400, UR8 ;  /* 0x0001c40006087890 */ /* 0x000fe2000fffe008 */
[----:B------:R-:W-:Y:S01]  /*1fb0*/  UMOV UR30, 0x0 ;  /* 0x00000000001e7882 */ /* 0x000fe20000000000 */
[----:B------:R-:W-:Y:S01]  /*1fc0*/  UMOV UR31, 0x10000000 ;  /* 0x10000000001f7882 */ /* 0x000fe20000000000 */
[----:B------:R-:W-:Y:S01]  /*1fd0*/  UMOV UR19, UR35 ;  /* 0x0000002300137c82 */ /* 0x000fe20008000000 */
[----:B------:R-:W-:Y:S01]  /*1fe0*/  UMOV UR20, UR36 ;  /* 0x0000002400147c82 */ /* 0x000fe20008000000 */
[----:B------:R3:W4:Y:S01]  /*1ff0*/  SYNCS.PHASECHK.TRANS64.TRYWAIT P0, [UR7+0x68], R0 ;  /* 0x00006800ff0075a7 */ /* 0x0007220008001107 */
[----:B------:R-:W-:Y:S01]  /*2000*/  UMOV UR4, 0x30000 ;  /* 0x0003000000047882 */ /* 0x000fe20000000000 */
[----:B------:R-:W-:Y:S01]  /*2010*/  UMOV UR12, UR36 ;  /* 0x00000024000c7c82 */ /* 0x000fe20008000000 */
[----:B------:R-:W-:Y:S01]  /*2020*/  UMOV UR9, UR17 ;  /* 0x0000001100097c82 */ /* 0x000fe20008000000 */
[----:B------:R-:W-:Y:S01]  /*2030*/  UMOV UR10, UR18 ;  /* 0x00000012000a7c82 */ /* 0x000fe20008000000 */
[----:B------:R-:W-:Y:S01]  /*2040*/  UTMALDG.3D [UR16], [UR14], desc[UR30] ;  /* 0x00001e100e0075b4 */ /* 0x000fe20008011000 */
[----:B------:R1:W-:Y:S02]  /*2050*/  UTMALDG.3D.MULTICAST [UR8], [UR22], UR4, desc[UR30] ;  /* 0x00001e08160073b4 */ /* 0x0003e40008011804 */
[----:B-1----:R-:W-:Y:S01]  /*2060*/  UMOV UR4, UR5 ;  /* 0x0000000500047c82 */ /* 0x002fe20008000000 */
[----:B------:R-:W-:Y:S05]  /*2070*/  BRA.U UP0, `(.L_x_39) ;  /* 0xfffffffd00487547 */ /* 0x000fea000b83ffff */
.L_x_33:
[C---:B------:R-:W-:Y:S01]  /*2080*/  LEA R3, R11.reuse, UR6, 0x3 ;  /* 0x000000060b037c11 */ /* 0x040fe2000f8e18ff */
[----:B------:R-:W-:Y:S01]  /*2090*/  NOP ;  /* 0x0000000000007918 */ /* 0x000fe20000000000 */
[----:B-1-3--:R-:W-:Y:S02]  /*20a0*/  SHF.L.U32 R0, R10, 0x1f, RZ ;  /* 0x0000001f0a007819 */ /* 0x00afe400000006ff */
[----:B------:R-:W-:Y:S02]  /*20b0*/  LEA R4, R11, UR6, 0x4 ;  /* 0x000000060b047c11 */ /* 0x000fe4000f8e20ff */
[----:B--2-4-:R-:W1:Y:S02]  /*20c0*/  SYNCS.PHASECHK.TRANS64.TRYWAIT P0, [R3+URZ+0xf0], R0 ;  /* 0x0000f000030075a7 */ /* 0x014e6400080011ff */
[----:B-1----:R-:W-:Y:S05]  /*20d0*/  @!P0 BRA `(.L_x_40) ;  /* 0x0000004c00b08947 */ /* 0x002fea0003800000 */
.L_x_115:
[----:B------:R-:W2:Y:S01]  /*20e0*/  LDS.128 R4, [R4+0x180] ;  /* 0x0001800004047984 */ /* 0x000ea20000000c00 */
[----:B------:R-:W-:Y:S01]  /*20f0*/  UISETP.GE.AND UP0, UPT, UR42, 0x1, UPT ;  /* 0x000000012a00788c */ /* 0x000fe2000bf06270 */
[----:B------:R-:W-:Y:S01]  /*2100*/  @!PT LDS RZ, [RZ] ;  /* 0x00000000fffff984 */ /* 0x000fe20000000800 */
[----:B------:R-:W-:Y:S01]  /*2110*/  @!PT LDS RZ, [RZ] ;  /* 0x00000000fffff984 */ /* 0x000fe20000000800 */
[----:B------:R-:W-:Y:S01]  /*2120*/  @!PT LDS RZ, [RZ] ;  /* 0x00000000fffff984 */ /* 0x000fe20000000800 */
[----:B------:R-:W-:Y:S01]  /*2130*/  @!PT LDS RZ, [RZ] ;  /* 0x00000000fffff984 */ /* 0x000fe20000000800 */
[----:B------:R3:W-:Y:S06]  /*2140*/  MEMBAR.ALL.CTA ;  /* 0x0000000000007992 */ /* 0x0007ec0000008000 */
[----:B---3--:R-:W3:Y:S01]  /*2150*/  FENCE.VIEW.ASYNC.S ;  /* 0x00000000000073c6 */ /* 0x008ee20000000000 */
[----:B--2---:R-:W-:-:S13]  /*2160*/  LOP3.LUT P0, RZ, R6, 0x1, RZ, 0xc0, !PT ;  /* 0x0000000106ff7812 */ /* 0x004fda000780c0ff */
[----:B---3--:R-:W-:Y:S01]  /*2170*/  VOTEU.ANY UP1, P0 ;  /* 0x0000000000ff7886 */ /* 0x008fe20000020100 */
[----:B------:R-:W-:-:S13]  /*2180*/  PLOP3.LUT P0, PT, PT, PT, UP1, 0x80, 0x8 ;  /* 0x000000000008781c */ /* 0x000fda0003f0f018 */
[----:B-1----:R-:W-:Y:S02]  /*2190*/  @P0 LOP3.LUT R0, R5, 0xffff, RZ, 0xc0, !PT ;  /* 0x0000ffff05000812 */ /* 0x002fe400078ec0ff */
[----:B------:R-:W-:Y:S02]  /*21a0*/  @P0 MOV R2, R4 ;  /* 0x0000000400020202 */ /* 0x000fe40000000f00 */
[----:B------:R-:W-:Y:S01]  /*21b0*/  @P0 R2UR UR7, R0 ;  /* 0x00000000000702ca */ /* 0x000fe200000e0000 */
[----:B------:R-:W-:Y:S01]  /*21c0*/  VIADD R0, R3, 0x100 ;  /* 0x0000010003007836 */ /* 0x000fe20000000000 */
[----:B------:R-:W-:Y:S02]  /*21d0*/  @P0 SHF.R.U32.HI R4, RZ, 0x10, R5 ;  /* 0x00000010ff040819 */ /* 0x000fe40000011605 */
[----:B------:R-:W-:Y:S02]  /*21e0*/  @P0 R2UR UR8, R2 ;  /* 0x00000000020802ca */ /* 0x000fe400000e0000 */
[----:B------:R-:W-:-:S02]  /*21f0*/  PRMT R0, RZ, 0x654, R0 ;  /* 0x00000654ff007816 */ /* 0x000fc40000000000 */
[----:B------:R-:W-:Y:S02]  /*2200*/  @P0 R2UR UR4, R4 ;  /* 0x00000000040402ca */ /* 0x000fe400000e0000 */
[----:B------:R1:W-:Y:S03]  /*2210*/  SYNCS.ARRIVE.TRANS64.RED.A1T0 RZ, [R0+URZ], RZ ;  /* 0x000000ff00ff79a7 */ /* 0x0003e600081004ff */
[----:B------:R-:W-:-:S04]  /*2220*/  @UP1 UMOV UR27, UR7 ;  /* 0x00000007001b1c82 */ /* 0x000fc80008000000 */
[----:B------:R-:W-:-:S04]  /*2230*/  @UP1 UMOV UR37, UR8 ;  /* 0x0000000800251c82 */ /* 0x000fc80008000000 */
[----:B------:R-:W-:Y:S01]  /*2240*/  @UP1 UMOV UR36, UR4 ;  /* 0x0000000400241c82 */ /* 0x000fe20008000000 */
[----:B------:R-:W-:Y:S05]  /*2250*/  BRA.U !UP0, `(.L_x_41) ;  /* 0x0000000108d47547 */ /* 0x000fea000b800000 */
[----:B------:R-:W2:Y:S01]  /*2260*/  LDCU.128 UR12, c[0x0][0xb10] ;  /* 0x00016200ff0c77ac */ /* 0x000ea20008000c00 */
[----:B------:R-:W3:Y:S01]  /*2270*/  LDCU UR26, c[0x0][0xb20] ;  /* 0x00016400ff1a77ac */ /* 0x000ee20008000800 */
[----:B------:R-:W4:Y:S01]  /*2280*/  LDCU UR20, c[0x0][0xb0c] ;  /* 0x00016180ff1477ac */ /* 0x000f220008000800 */
[----:B------:R-:W1:Y:S01]  /*2290*/  LDCU.64 UR10, c[0x0][0xb28] ;  /* 0x00016500ff0a77ac */ /* 0x000e620008000a00 */
[----:B------:R-:W-:Y:S02]  /*22a0*/  UISETP.NE.AND UP3, UPT, UR42, 0x1, UPT ;  /* 0x000000012a00788c */ /* 0x000fe4000bf65270 */
[----:B--2---:R-:W-:Y:S02]  /*22b0*/  UIMAD.WIDE.U32 UR16, UR38, UR15, URZ ;  /* 0x0000000f261072a5 */ /* 0x004fe4000f8e00ff */
[----:B------:R-:W-:Y:S02]  /*22c0*/  UIMAD.WIDE.U32 UR8, UR39, UR12, URZ ;  /* 0x0000000c270872a5 */ /* 0x000fe4000f8e00ff */
[----:B------:R-:W-:-:S02]  /*22d0*/  UISETP.NE.AND UP0, UPT, UR14, 0x1, UPT ;  /* 0x000000010e00788c */ /* 0x000fc4000bf05270 */
[----:B------:R-:W-:Y:S01]  /*22e0*/  UIMAD.WIDE.U32 UR22, UR27, UR15, URZ ;  /* 0x0000000f1b1672a5 */ /* 0x000fe2000f8e00ff */
[----:B------:R-:W-:Y:S02]  /*22f0*/  UMOV UR16, UR17 ;  /* 0x0000001100107c82 */ /* 0x000fe40008000000 */
[----:B------:R-:W-:Y:S01]  /*2300*/  UMOV UR8, UR9 ;  /* 0x0000000900087c82 */ /* 0x000fe20008000000 */
[----:B---3--:R-:W-:Y:S02]  /*2310*/  USHF.R.U32.HI UR16, URZ, UR26, UR16 ;  /* 0x0000001aff107299 */ /* 0x008fe40008011610 */
[----:B----4-:R-:W-:Y:S02]  /*2320*/  UISETP.NE.AND UP2, UPT, UR20, 0x1, UPT ;  /* 0x000000011400788c */ /* 0x010fe4000bf45270 */
[----:B------:R-:W-:Y:S02]  /*2330*/  USHF.R.U32.HI UR8, URZ, UR13, UR8 ;  /* 0x0000000dff087299 */ /* 0x000fe40008011608 */
[----:B------:R-:W-:-:S02]  /*2340*/  USEL UR7, UR38, UR16, !UP0 ;  /* 0x0000001026077287 */ /* 0x000fc4000c000000 */
[----:B------:R-:W-:Y:S02]  /*2350*/  USEL UR8, UR39, UR8, !UP2 ;  /* 0x0000000827087287 */ /* 0x000fe4000d000000 */
[----:B-1----:R-:W-:Y:S01]  /*2360*/  UIMAD.WIDE.U32 UR16, UR7, UR10, URZ ;  /* 0x0000000a071072a5 */ /* 0x002fe2000f8e00ff */
[----:B------:R-:W-:Y:S01]  /*2370*/  UMOV UR4, UR23 ;  /* 0x0000001700047c82 */ /* 0x000fe20008000000 */
[----:B------:R-:W-:Y:S02]  /*2380*/  UIMAD.WIDE.U32 UR18, UR37, UR12, URZ ;  /* 0x0000000c251272a5 */ /* 0x000fe4000f8e00ff */
[----:B------:R-:W-:-:S03]  /*2390*/  UIMAD.WIDE.U32 UR22, UR8, UR10, URZ ;  /* 0x0000000a081672a5 */ /* 0x000fc6000f8e00ff */
[----:B------:R-:W-:Y:S01]  /*23a0*/  UMOV UR16, UR17 ;  /* 0x0000001100107c82 */ /* 0x000fe20008000000 */
[----:B------:R-:W-:Y:S02]  /*23b0*/  USHF.R.U32.HI UR4, URZ, UR26, UR4 ;  /* 0x0000001aff047299 */ /* 0x000fe40008011604 */
[----:B------:R-:W-:Y:S01]  /*23c0*/  @UP3 USHF.R.U32.HI UR7, URZ, UR11, UR16 ;  /* 0x0000000bff073299 */ /* 0x000fe20008011610 */
[----:B------:R-:W-:Y:S01]  /*23d0*/  UMOV UR18, UR19 ;  /* 0x0000001300127c82 */ /* 0x000fe20008000000 */
[----:B------:R-:W-:Y:S01]  /*23e0*/  UMOV UR22, UR23 ;  /* 0x0000001700167c82 */ /* 0x000fe20008000000 */
[----:B------:R-:W-:Y:S02]  /*23f0*/  USHF.R.U32.HI UR13, URZ, UR13, UR18 ;  /* 0x0000000dff0d7299 */ /* 0x000fe40008011612 */
[----:B------:R-:W-:Y:S02]  /*2400*/  USEL UR4, UR27, UR4, !UP0 ;  /* 0x000000041b047287 */ /* 0x000fe4000c000000 */
[----:B------:R-:W-:-:S02]  /*2410*/  @UP3 USHF.R.U32.HI UR8, URZ, UR11, UR22 ;  /* 0x0000000bff083299 */ /* 0x000fc40008011616 */
[----:B------:R-:W-:Y:S02]  /*2420*/  UIMAD UR9, UR42, UR7, URZ ;  /* 0x000000072a0972a4 */ /* 0x000fe4000f8e02ff */
[----:B------:R-:W-:Y:S02]  /*2430*/  USEL UR7, UR37, UR13, !UP2 ;  /* 0x0000000d25077287 */ /* 0x000fe4000d000000 */
[----:B------:R-:W-:Y:S02]  /*2440*/  UIMAD UR12, UR42, UR8, URZ ;  /* 0x000000082a0c72a4 */ /* 0x000fe4000f8e02ff */
[----:B------:R-:W-:Y:S02]  /*2450*/  UISETP.GE.AND UP0, UPT, UR4, UR9, UPT ;  /* 0x000000090400728c */ /* 0x000fe4000bf06270 */
[----:B------:R-:W-:Y:S02]  /*2460*/  UIMAD.WIDE.U32 UR16, UR4, UR10, URZ ;  /* 0x0000000a041072a5 */ /* 0x000fe4000f8e00ff */
[----:B------:R-:W-:-:S02]  /*2470*/  UISETP.GE.OR UP0, UPT, UR7, UR12, UP0 ;  /* 0x0000000c0700728c */ /* 0x000fc40008706670 */
[----:B------:R-:W-:Y:S02]  /*2480*/  UIMAD.WIDE.U32 UR12, UR7, UR10, URZ ;  /* 0x0000000a070c72a5 */ /* 0x000fe4000f8e00ff */
[----:B------:R-:W-:Y:S01]  /*2490*/  UIADD3 UR15, UPT, UPT, -UR4, URZ, URZ ;  /* 0x000000ff040f7290 */ /* 0x000fe2000fffe1ff */
[----:B------:R-:W-:Y:S01]  /*24a0*/  UMOV UR10, UR17 ;  /* 0x00000011000a7c82 */ /* 0x000fe20008000000 */
[----:B------:R-:W-:Y:S02]  /*24b0*/  UIADD3 UR12, UPT, UPT, -UR7, URZ, URZ ;  /* 0x000000ff070c7290 */ /* 0x000fe4000fffe1ff */
[----:B------:R-:W-:-:S03]  /*24c0*/  USHF.R.U32.HI UR10, URZ, UR11, UR10 ;  /* 0x0000000bff0a7299 */ /* 0x000fc6000801160a */
[----:B------:R-:W-:Y:S01]  /*24d0*/  @!UP0 UMOV UR9, UR13 ;  /* 0x0000000d00098c82 */ /* 0x000fe20008000000 */
[----:B------:R-:W-:Y:S02]  /*24e0*/  UIMAD UR15, UR14, UR15, UR27 ;  /* 0x0000000f0e0f72a4 */ /* 0x000fe4000f8e021b */
[----:B------:R-:W-:Y:S02]  /*24f0*/  USEL UR10, UR4, UR10, !UP3 ;  /* 0x0000000a040a7287 */ /* 0x000fe4000d800000 */
[----:B------:R-:W-:Y:S02]  /*2500*/  @!UP0 USHF.R.U32.HI UR9, URZ, UR11, UR9 ;  /* 0x0000000bff098299 */ /* 0x000fe40008011609 */
[----:B------:R-:W-:Y:S02]  /*2510*/  UIADD3 UR11, UPT, UPT, -UR10, URZ, URZ ;  /* 0x000000ff0a0b7290 */ /* 0x000fe4000fffe1ff */
[----:B------:R-:W-:Y:S02]  /*2520*/  @!UP0 USEL UR9, UR7, UR9, !UP3 ;  /* 0x0000000907098287 */ /* 0x000fe4000d800000 */
[----:B------:R-:W-:-:S02]  /*2530*/  UIMAD UR11, UR42, UR11, UR4 ;  /* 0x0000000b2a0b72a4 */ /* 0x000fc4000f8e0204 */
[----:B------:R-:W-:Y:S02]  /*2540*/  @!UP0 UIADD3 UR10, UPT, UPT, UR10, -UR9, URZ ;  /* 0x800000090a0a8290 */ /* 0x000fe4000fffe0ff */
[----:B------:R-:W-:Y:S02]  /*2550*/  @!UP0 UIMAD UR9, UR11, UR8, UR9 ;  /* 0x000000080b0982a4 */ /* 0x000fe4000f8e0209 */
[----:B------:R-:W-:Y:S02]  /*2560*/  @!UP0 UIMAD UR4, UR42, UR10, UR7 ;  /* 0x0000000a2a0482a4 */ /* 0x000fe4000f8e0207 */
[----:B------:R-:W-:Y:S02]  /*2570*/  UIMAD UR8, UR20, UR12, UR37 ;  /* 0x0000000c140872a4 */ /* 0x000fe4000f8e0225 */
[----:B------:R-:W-:Y:S01]  /*2580*/  UIMAD UR27, UR4, UR14, UR15 ;  /* 0x0000000e041b72a4 */ /* 0x000fe2000f8e020f */
[----:B------:R-:W-:Y:S02]  /*2590*/  @!UP0 UMOV UR7, UR9 ;  /* 0x0000000900078c82 */ /* 0x000fe40008000000 */
[----:B------:R-:W-:-:S12]  /*25a0*/  UIMAD UR37, UR7, UR20, UR8 ;  /* 0x00000014072572a4 */ /* 0x000fd8000f8e0208 */
.L_x_41:
[----:B------:R-:W2:Y:S02]  /*25b0*/  LDCU UR4, c[0x0][0xb30] ;  /* 0x00016600ff0477ac */ /* 0x000ea40008000800 */
[----:B--2---:R-:W-:-:S09]  /*25c0*/  UISETP.NE.AND UP0, UPT, UR4, 0x1, UPT ;  /* 0x000000010400788c */ /* 0x004fd2000bf05270 */
[----:B------:R-:W-:Y:S05]  /*25d0*/  BRA.U UP0, `(.L_x_42) ;  /* 0x0000000100447547 */ /* 0x000fea000b800000 */
[----:B------:R-:W2:Y:S01]  /*25e0*/  LDCU.128 UR12, c[0x0][0xb10] ;  /* 0x00016200ff0c77ac */ /* 0x000ea20008000c00 */
[----:B------:R-:W3:Y:S01]  /*25f0*/  LDCU UR16, c[0x0][0xb0c] ;  /* 0x00016180ff1077ac */ /* 0x000ee20008000800 */
[----:B------:R-:W4:Y:S01]  /*2600*/  LDCU UR17, c[0x0][0xb20] ;  /* 0x00016400ff1177ac */ /* 0x000f220008000800 */
[----:B--2---:R-:W-:Y:S02]  /*2610*/  UIMAD.WIDE.U32 UR10, UR37, UR12, URZ ;  /* 0x0000000c250a72a5 */ /* 0x004fe4000f8e00ff */
[----:B------:R-:W-:Y:S02]  /*2620*/  UIMAD.WIDE.U32 UR8, UR27, UR15, URZ ;  /* 0x0000000f1b0872a5 */ /* 0x000fe4000f8e00ff */
[----:B---3--:R-:W-:Y:S02]  /*2630*/  UISETP.NE.AND UP2, UPT, UR16, 0x1, UPT ;  /* 0x000000011000788c */ /* 0x008fe4000bf45270 */
[----:B------:R-:W-:Y:S01]  /*2640*/  UISETP.NE.AND UP0, UPT, UR14, 0x1, UPT ;  /* 0x000000010e00788c */ /* 0x000fe2000bf05270 */
[----:B------:R-:W-:-:S02]  /*2650*/  UMOV UR7, UR11 ;  /* 0x0000000b00077c82 */ /* 0x000fc40008000000 */
[----:B------:R-:W-:Y:S01]  /*2660*/  UMOV UR4, UR9 ;  /* 0x0000000900047c82 */ /* 0x000fe20008000000 */
[----:B------:R-:W-:Y:S02]  /*2670*/  USHF.R.U32.HI UR7, URZ, UR13, UR7 ;  /* 0x0000000dff077299 */ /* 0x000fe40008011607 */
[----:B----4-:R-:W-:Y:S02]  /*2680*/  USHF.R.U32.HI UR4, URZ, UR17, UR4 ;  /* 0x00000011ff047299 */ /* 0x010fe40008011604 */
[----:B------:R-:W-:Y:S02]  /*2690*/  USEL UR7, UR37, UR7, !UP2 ;  /* 0x0000000725077287 */ /* 0x000fe4000d000000 */
[----:B------:R-:W-:-:S04]  /*26a0*/  USEL UR4, UR27, UR4, !UP0 ;  /* 0x000000041b047287 */ /* 0x000fc8000c000000 */
[----:B------:R-:W-:Y:S02]  /*26b0*/  UIADD3 UR8, UPT, UPT, UR7, -UR4, URZ ;  /* 0x8000000407087290 */ /* 0x000fe4000fffe0ff */
[----:B------:R-:W-:Y:S02]  /*26c0*/  UIADD3 UR4, UPT, UPT, -UR7, UR4, URZ ;  /* 0x0000000407047290 */ /* 0x000fe4000fffe1ff */
[----:B------:R-:W-:Y:S02]  /*26d0*/  UIMAD UR27, UR8, UR14, UR27 ;  /* 0x0000000e081b72a4 */ /* 0x000fe4000f8e021b */
[----:B------:R-:W-:-:S12]  /*26e0*/  UIMAD UR37, UR4, UR16, UR37 ;  /* 0x00000010042572a4 */ /* 0x000fd8000f8e0225 */
.L_x_42:
[----:B------:R-:W-:Y:S01]  /*26f0*/  VIADD R11, R11, 0x1 ;  /* 0x000000010b0b7836 */ /* 0x000fe20000000000 */
[----:B------:R-:W-:Y:S01]  /*2700*/  PLOP3.LUT P1, PT, PT, PT, PT, 0x80, 0x8 ;  /* 0x000000000008781c */ /* 0x000fe20003f2f070 */
[----:B------:R-:W-:Y:S02]  /*2710*/  UIADD3 UR46, UPT, UPT, UR37, UR60, URZ ;  /* 0x0000003c252e7290 */ /* 0x000fe4000fffe0ff */
[----:B------:R-:W-:Y:S01]  /*2720*/  UIADD3 UR45, UPT, UPT, UR27, UR57, URZ ;  /* 0x000000391b2d7290 */ /* 0x000fe2000fffe0ff */
[----:B------:R-:W-:-:S04]  /*2730*/  ISETP.NE.AND P0, PT, R11, 0x2, PT ;  /* 0x000000020b00780c */ /* 0x000fc80003f05270 */
[----:B-1----:R-:W-:Y:S02]  /*2740*/  SEL R0, RZ, 0x1, P0 ;  /* 0x00000001ff007807 */ /* 0x002fe40000000000 */
[----:B------:R-:W-:Y:S02]  /*2750*/  SEL R11, R11, RZ, P0 ;  /* 0x000000ff0b0b7207 */ /* 0x000fe40000000000 */
[----:B------:R-:W-:Y:S01]  /*2760*/  LOP3.LUT R10, R10, R0, RZ, 0x3c, !PT ;  /* 0x000000000a0a7212 */ /* 0x000fe200078e3cff */
[----:B------:R-:W-:Y:S06]  /*2770*/  BRA.U UP1, `(.L_x_43) ;  /* 0xfffffff101447547 */ /* 0x000fec000b83ffff */
[----:B------:R-:W-:Y:S01]  /*2780*/  UIADD3 UR7, UPT, UPT, UR6, 0x68, URZ ;  /* 0x0000006806077890 */ /* 0x000fe2000fffe0ff */
[----:B------:R-:W-:-:S03]  /*2790*/  SHF.L.U32 R2, R12, 0x1f, RZ ;  /* 0x0000001f0c027819 */ /* 0x000fc600000006ff */
[----:B------:R-:W-:-:S09]  /*27a0*/  ULEA UR4, UR5, UR7, 0x3 ;  /* 0x0000000705047291 */ /* 0x000fd2000f8e18ff */
[----:B------:R-:W1:Y:S02]  /*27b0*/  SYNCS.PHASECHK.TRANS64.TRYWAIT P0, [UR4], R2 ;  /* 0x00000002ff0075a7 */ /* 0x000e640008001104 */
[----:B-1----:R-:W-:Y:S05]  /*27c0*/  @!P0 BRA `(.L_x_44) ;  /* 0x0000004800088947 */ /* 0x002fea0003800000 */
.L_x_117:
[----:B------:R-:W-:-:S04]  /*27d0*/  UIADD3 UR4, UPT, UPT, UR5, 0x1, URZ ;  /* 0x0000000105047890 */ /* 0x000fc8000fffe0ff */
[----:B------:R-:W-:-:S04]  /*27e0*/  UISETP.NE.AND UP0, UPT, UR4, 0xd, UPT ;  /* 0x0000000d0400788c */ /* 0x000fc8000bf05270 */
[----:B------:R-:W-:Y:S02]  /*27f0*/  USEL UR6, URZ, 0x1, UP0 ;  /* 0x00000001ff067887 */ /* 0x000fe40008000000 */
[----:B------:R-:W-:-:S04]  /*2800*/  USEL UR4, UR4, URZ, UP0 ;  /* 0x000000ff04047287 */ /* 0x000fc80008000000 */
[----:B------:R-:W-:Y:S01]  /*2810*/  ULEA UR5, UR4, UR7, 0x3 ;  /* 0x0000000704057291 */ /* 0x000fe2000f8e18ff */
[----:B-1----:R-:W-:-:S04]  /*2820*/  LOP3.LUT R2, R12, UR6, RZ, 0x3c, !PT ;  /* 0x000000060c027c12 */ /* 0x002fc8000f8e3cff */
[----:B------:R-:W-:-:S04]  /*2830*/  SHF.L.U32 R3, R2, 0x1f, RZ ;  /* 0x0000001f02037819 */ /* 0x000fc800000006ff */
[----:B------:R-:W1:Y:S02]  /*2840*/  SYNCS.PHASECHK.TRANS64.TRYWAIT P0, [UR5], R3 ;  /* 0x00000003ff0075a7 */ /* 0x000e640008001105 */
[----:B-1----:R-:W-:Y:S05]  /*2850*/  @!P0 BRA `(.L_x_45) ;  /* 0x0000004400fc8947 */ /* 0x002fea0003800000 */
.L_x_119:
[----:B------:R-:W-:-:S04]  /*2860*/  UIADD3 UR4, UPT, UPT, UR4, 0x1, URZ ;  /* 0x0000000104047890 */ /* 0x000fc8000fffe0ff */
[----:B------:R-:W-:-:S04]  /*2870*/  UISETP.NE.AND UP0, UPT, UR4, 0xd, UPT ;  /* 0x0000000d0400788c */ /* 0x000fc8000bf05270 */
[----:B------:R-:W-:Y:S02]  /*2880*/  USEL UR6, URZ, 0x1, UP0 ;  /* 0x00000001ff067887 */ /* 0x000fe40008000000 */
[----:B------:R-:W-:-:S04]  /*2890*/  USEL UR4, UR4, URZ, UP0 ;  /* 0x000000ff04047287 */ /* 0x000fc80008000000 */
[----:B------:R-:W-:Y:S01]  /*28a0*/  ULEA UR5, UR4, UR7, 0x3 ;  /* 0x0000000704057291 */ /* 0x000fe2000f8e18ff */
[----:B------:R-:W-:-:S04]  /*28b0*/  LOP3.LUT R2, R2, UR6, RZ, 0x3c, !PT ;  /* 0x0000000602027c12 */ /* 0x000fc8000f8e3cff */
[----:B-1----:R-:W-:-:S04]  /*28c0*/  SHF.L.U32 R3, R2, 0x1f, RZ ;  /* 0x0000001f02037819 */ /* 0x002fc800000006ff */
[----:B------:R-:W1:Y:S02]  /*28d0*/  SYNCS.PHASECHK.TRANS64.TRYWAIT P0, [UR5], R3 ;  /* 0x00000003ff0075a7 */ /* 0x000e640008001105 */
[----:B-1----:R-:W-:Y:S05]  /*28e0*/  @!P0 BRA `(.L_x_46) ;  /* 0x0000004400f08947 */ /* 0x002fea0003800000 */
.L_x_121:
        /* <DEDUP_REMOVED lines=9> */
.L_x_123:
        /* <DEDUP_REMOVED lines=9> */
.L_x_125:
        /* <DEDUP_REMOVED lines=9> */
.L_x_127:
        /* <DEDUP_REMOVED lines=9> */
.L_x_129:
        /* <DEDUP_REMOVED lines=9> */
.L_x_131:
        /* <DEDUP_REMOVED lines=9> */
.L_x_133:
        /* <DEDUP_REMOVED lines=9> */
.L_x_135:
        /* <DEDUP_REMOVED lines=9> */
.L_x_137:
        /* <DEDUP_REMOVED lines=9> */
.L_x_139:
[----:B------:R-:W-:-:S04]  /*2e00*/  UIADD3 UR4, UPT, UPT, UR4, 0x1, URZ ;  /* 0x0000000104047890 */ /* 0x000fc8000fffe0ff */
[----:B------:R-:W-:-:S04]  /*2e10*/  UISETP.NE.AND UP0, UPT, UR4, 0xd, UPT ;  /* 0x0000000d0400788c */ /* 0x000fc8000bf05270 */
[----:B------:R-:W-:Y:S02]  /*2e20*/  USEL UR5, URZ, 0x1, UP0 ;  /* 0x00000001ff057887 */ /* 0x000fe40008000000 */
[----:B------:R-:W-:-:S04]  /*2e30*/  USEL UR4, UR4, URZ, UP0 ;  /* 0x000000ff04047287 */ /* 0x000fc80008000000 */
[----:B------:R-:W-:Y:S01]  /*2e40*/  ULEA UR4, UR4, UR7, 0x3 ;  /* 0x0000000704047291 */ /* 0x000fe2000f8e18ff */
[----:B------:R-:W-:-:S04]  /*2e50*/  LOP3.LUT R2, R2, UR5, RZ, 0x3c, !PT ;  /* 0x0000000502027c12 */ /* 0x000fc8000f8e3cff */
[----:B------:R-:W-:Y:S01]  /*2e60*/  SHF.L.U32 R2, R2, 0x1f, RZ ;  /* 0x0000001f02027819 */ /* 0x000fe200000006ff */
[----:B-1----:R-:W-:-:S07]  /*2e70*/  IMAD.U32 R0, RZ, RZ, UR4 ;  /* 0x00000004ff007e24 */ /* 0x002fce000f8e00ff */
.L_x_56:
[----:B-1----:R1:W2:Y:S02]  /*2e80*/  SYNCS.PHASECHK.TRANS64.TRYWAIT P0, [R0+URZ], R2 ;  /* 0x00000002000075a7 */ /* 0x0022a400080011ff */
[----:B--2---:R-:W-:Y:S05]  /*2e90*/  @!P0 NANOSLEEP.SYNCS 0x989680 ;  /* 0x009896800000895d */ /* 0x004fea0003900000 */
[----:B------:R-:W2:Y:S02]  /*2ea0*/  @!P0 SYNCS.PHASECHK.TRANS64 P0, [R0+URZ], R2 ;  /* 0x00000002000085a7 */ /* 0x000ea400080010ff */
[----:B--2---:R-:W-:Y:S05]  /*2eb0*/  @P0 EXIT ;  /* 0x000000000000094d */ /* 0x004fea0003800000 */
[----:B------:R-:W-:Y:S05]  /*2ec0*/  BRA `(.L_x_56) ;  /* 0xfffffffc00ec7947 */ /* 0x000fea000383ffff */
.L_x_23:
[----:B------:R-:W-:-:S04]  /*2ed0*/  UISETP.NE.AND UP0, UPT, UR48, URZ, UPT ;  /* 0x000000ff3000728c */ /* 0x000fc8000bf05270 */
[----:B------:R-:W-:-:S09]  /*2ee0*/  UISETP.NE.OR UP0, UPT, UR18, 0x1, UP0 ;  /* 0x000000011200788c */ /* 0x000fd20008705670 */
[----:B------:R-:W-:Y:S05]  /*2ef0*/  BRA.U UP0, `(.L_x_57) ;  /* 0x0000000500487547 */ /* 0x000fea000b800000 */
[----:B------:R-:W-:Y:S01]  /*2f00*/  ISETP.GE.U32.AND P2, PT, R0, 0x2, PT ;  /* 0x000000020000780c */ /* 0x000fe20003f46070 */
[----:B------:R-:W-:Y:S01]  /*2f10*/  IMAD.MOV.U32 R12, RZ, RZ, 0x1 ;  /* 0x00000001ff0c7424 */ /* 0x000fe200078e00ff */
[----:B------:R-:W-:Y:S02]  /*2f20*/  CS2R R10, SRZ ;  /* 0x00000000000a7805 */ /* 0x000fe4000001ff00 */
[----:B------:R-:W-:Y:S01]  /*2f30*/  CS2R R8, SRZ ;  /* 0x0000000000087805 */ /* 0x000fe2000001ff00 */
[----:B------:R-:W-:Y:S01]  /*2f40*/  UMOV UR6, 0x400 ;  /* 0x0000040000067882 */ /* 0x000fe20000000000 */
[----:B------:R-:W-:Y:S01]  /*2f50*/  UMOV UR5, URZ ;  /* 0x000000ff00057c82 */ /* 0x000fe20008000000 */
[----:B------:R-:W-:-:S12]  /*2f60*/  ULEA UR6, UR48, UR6, 0x18 ;  /* 0x0000000630067291 */ /* 0x000fd8000f8ec0ff */
.L_x_61:
[----:B------:R-:W-:Y:S02]  /*2f70*/  LEA R2, R8, UR6, 0x3 ;  /* 0x0000000608027c11 */ /* 0x000fe4000f8e18ff */
[----:B------:R-:W-:-:S03]  /*2f80*/  SHF.L.U32 R4, R9, 0x1f, RZ ;  /* 0x0000001f09047819 */ /* 0x000fc600000006ff */
[----:B------:R-:W-:Y:S01]  /*2f90*/  VIADD R5, R2, 0x160 ;  /* 0x0000016002057836 */ /* 0x000fe20000000000 */
[----:B------:R-:W2:Y:S02]  /*2fa0*/  SYNCS.PHASECHK.TRANS64.TRYWAIT P0, [R2+URZ+0x150], R4 ;  /* 0x00015004020075a7 */ /* 0x000ea400080011ff */
[----:B--2---:R-:W-:Y:S05]  /*2fb0*/  @!P0 BRA `(.L_x_58) ;  /* 0x00000044002c8947 */ /* 0x004fea0003800000 */
.L_x_140:
[----:B------:R-:W-:Y:S01]  /*2fc0*/  ULEA UR4, UR5, UR6, 0x3 ;  /* 0x0000000605047291 */ /* 0x000fe2000f8e18ff */
[----:B--2---:R-:W-:Y:S01]  /*2fd0*/  PRMT R2, RZ, 0x654, R5 ;  /* 0x00000654ff027816 */ /* 0x004fe20000000005 */
[----:B------:R-:W-:Y:S01]  /*2fe0*/  @!P2 IMAD.MOV.U32 R4, RZ, RZ, 0x10 ;  /* 0x00000010ff04a424 */ /* 0x000fe200078e00ff */
[----:B------:R-:W-:Y:S01]  /*2ff0*/  SHF.L.U32 R5, R12, 0x1f, RZ ;  /* 0x0000001f0c057819 */ /* 0x000fe200000006ff */
[----:B------:R-:W-:Y:S01]  /*3000*/  UIADD3 UR7, UPT, UPT, UR4, 0xf0, URZ ;  /* 0x000000f004077890 */ /* 0x000fe2000fffe0ff */
[----:B------:R2:W-:Y:S05]  /*3010*/  SYNCS.ARRIVE.TRANS64.RED.A1T0 RZ, [R2+URZ], RZ ;  /* 0x000000ff02ff79a7 */ /* 0x0005ea00081004ff */
[----:B------:R-:W-:Y:S01]  /*3020*/  IMAD.U32 R6, RZ, RZ, UR7 ;  /* 0x00000007ff067e24 */ /* 0x000fe2000f8e00ff */
[----:B------:R-:W3:Y:S04]  /*3030*/  SYNCS.PHASECHK.TRANS64.TRYWAIT P0, [UR4+0x100], R5 ;  /* 0x00010005ff0075a7 */ /* 0x000ee80008001104 */
[----:B------:R-:W-:Y:S01]  /*3040*/  PRMT R6, R0, 0x654, R6 ;  /* 0x0000065400067816 */ /* 0x000fe20000000006 */
[----:B--23--:R-:W-:Y:S06]  /*3050*/  @!P0 BRA `(.L_x_59) ;  /* 0x0000004400188947 */ /* 0x00cfec0003800000 */
.L_x_142:
[----:B------:R-:W-:Y:S01]  /*3060*/  ULEA UR8, UR5, UR6, 0x4 ;  /* 0x0000000605087291 */ /* 0x000fe2000f8e20ff */
[----:B------:R-:W-:Y:S01]  /*3070*/  SEL R3, R6, R3, !P2 ;  /* 0x0000000306037207 */ /* 0x000fe20005000000 */
[----:B------:R-:W-:Y:S01]  /*3080*/  UIADD3 UR9, UPT, UPT, UR4, 0xf0, URZ ;  /* 0x000000f004097890 */ /* 0x000fe2000fffe0ff */
[----:B--2---:R-:W-:Y:S01]  /*3090*/  LEA R2, R11, UR6, 0x3 ;  /* 0x000000060b027c11 */ /* 0x004fe2000f8e18ff */
[----:B------:R-:W-:Y:S01]  /*30a0*/  UIADD3 UR8, UPT, UPT, UR8, 0x180, URZ ;  /* 0x0000018008087890 */ /* 0x000fe2000fffe0ff */
[----:B------:R2:W-:Y:S01]  /*30b0*/  @!P2 SYNCS.ARRIVE.TRANS64.RED RZ, [R3+URZ], R4 ;  /* 0x0000000403ffa9a7 */ /* 0x0005e200080004ff */
[----:B------:R-:W-:Y:S01]  /*30c0*/  UIADD3 UR4, UPT, UPT, UR5, 0x1, URZ ;  /* 0x0000000105047890 */ /* 0x000fe2000fffe0ff */
[----:B------:R-:W-:-:S03]  /*30d0*/  VIADD R8, R8, 0x1 ;  /* 0x0000000108087836 */ /* 0x000fc60000000000 */
[----:B------:R-:W-:Y:S02]  /*30e0*/  UISETP.NE.AND UP0, UPT, UR4, 0x2, UPT ;  /* 0x000000020400788c */ /* 0x000fe4000bf05270 */
[----:B------:R-:W-:Y:S01]  /*30f0*/  ISETP.NE.AND P0, PT, R8, 0x2, PT ;  /* 0x000000020800780c */ /* 0x000fe20003f05270 */
[----:B------:R-:W-:Y:S06]  /*3100*/  UGETNEXTWORKID.BROADCAST [UR8], [UR9] ;  /* 0x00000000080073ca */ /* 0x000fec0008000100 */
[----:B------:R-:W-:Y:S02]  /*3110*/  USEL UR7, URZ, 0x1, UP0 ;  /* 0x00000001ff077887 */ /* 0x000fe40008000000 */
[----:B------:R-:W-:-:S04]  /*3120*/  USEL UR5, UR4, URZ, UP0 ;  /* 0x000000ff04057287 */ /* 0x000fc80008000000 */
[----:B------:R-:W-:Y:S02]  /*3130*/  LOP3.LUT R12, R12, UR7, RZ, 0x3c, !PT ;  /* 0x000000070c0c7c12 */ /* 0x000fe4000f8e3cff */
[----:B--2---:R-:W-:-:S04]  /*3140*/  SHF.L.U32 R4, R10, 0x1f, RZ ;  /* 0x0000001f0a047819 */ /* 0x004fc800000006ff */
[----:B------:R-:W2:Y:S02]  /*3150*/  SYNCS.PHASECHK.TRANS64.TRYWAIT P1, [R2+URZ+0xf0], R4 ;  /* 0x0000f004020075a7 */ /* 0x000ea400080211ff */
[----:B--2---:R-:W-:Y:S05]  /*3160*/  @!P1 BRA `(.L_x_60) ;  /* 0x0000004000ec9947 */ /* 0x004fea0003800000 */
.L_x_143:
[C---:B--2---:R-:W-:Y:S01]  /*3170*/  LEA R4, R11.reuse, UR6, 0x4 ;  /* 0x000000060b047c11 */ /* 0x044fe2000f8e20ff */
[----:B------:R-:W-:Y:S01]  /*3180*/  VIADD R2, R2, 0x100 ;  /* 0x0000010002027836 */ /* 0x000fe20000000000 */
[----:B------:R-:W-:Y:S01]  /*3190*/  SEL R8, R8, RZ, P0 ;  /* 0x000000ff08087207 */ /* 0x000fe20000000000 */
[----:B------:R-:W-:-:S03]  /*31a0*/  VIADD R11, R11, 0x1 ;  /* 0x000000010b0b7836 */ /* 0x000fc60000000000 */
[----:B------:R-:W2:Y:S01]  /*31b0*/  LDS.128 R4, [R4+0x180] ;  /* 0x0001800004047984 */ /* 0x000ea20000000c00 */
[----:B------:R-:W-:Y:S02]  /*31c0*/  PRMT R2, RZ, 0x654, R2 ;  /* 0x00000654ff027816 */ /* 0x000fe40000000002 */
[C---:B------:R-:W-:Y:S01]  /*31d0*/  ISETP.NE.AND P1, PT, R11.reuse, 0x2, PT ;  /* 0x000000020b00780c */ /* 0x040fe20003f25270 */
[----:B------:R-:W-:Y:S01]  /*31e0*/  @!PT LDS RZ, [RZ] ;  /* 0x00000000fffff984 */ /* 0x000fe20000000800 */
[----:B------:R-:W-:Y:S01]  /*31f0*/  @!PT LDS RZ, [RZ] ;  /* 0x00000000fffff984 */ /* 0x000fe20000000800 */
[----:B------:R-:W-:Y:S01]  /*3200*/  @!PT LDS RZ, [RZ] ;  /* 0x00000000fffff984 */ /* 0x000fe20000000800 */
[----:B------:R-:W-:Y:S01]  /*3210*/  @!PT LDS RZ, [RZ] ;  /* 0x00000000fffff984 */ /* 0x000fe20000000800 */
[----:B------:R3:W-:Y:S06]  /*3220*/  MEMBAR.ALL.CTA ;  /* 0x0000000000007992 */ /* 0x0007ec0000008000 */
[----:B---3--:R-:W3:Y:S01]  /*3230*/  FENCE.VIEW.ASYNC.S ;  /* 0x00000000000073c6 */ /* 0x008ee20000000000 */
[----:B------:R-:W-:Y:S01]  /*3240*/  SEL R11, R11, RZ, P1 ;  /* 0x000000ff0b0b7207 */ /* 0x000fe20000800000 */
[----:B---3--:R3:W-:Y:S01]  /*3250*/  SYNCS.ARRIVE.TRANS64.RED.A1T0 RZ, [R2+URZ], RZ ;  /* 0x000000ff02ff79a7 */ /* 0x0087e200081004ff */
[----:B--2---:R-:W-:-:S02]  /*3260*/  LOP3.LUT P3, RZ, R6, 0x1, RZ, 0xc0, !PT ;  /* 0x0000000106ff7812 */ /* 0x004fc4000786c0ff */
[----:B------:R-:W-:-:S04]  /*3270*/  SEL R4, RZ, 0x1, P1 ;  /* 0x00000001ff047807 */ /* 0x000fc80000800000 */
[----:B------:R-:W-:Y:S02]  /*3280*/  LOP3.LUT R10, R10, R4, RZ, 0x3c, !PT ;  /* 0x000000040a0a7212 */ /* 0x000fe400078e3cff */
[----:B---3--:R-:W-:-:S04]  /*3290*/  SEL R2, RZ, 0x1, P0 ;  /* 0x00000001ff027807 */ /* 0x008fc80000000000 */
[----:B------:R-:W-:Y:S01]  /*32a0*/  LOP3.LUT R9, R9, R2, RZ, 0x3c, !PT ;  /* 0x0000000209097212 */ /* 0x000fe200078e3cff */
[----:B------:R-:W-:Y:S06]  /*32b0*/  @P3 BRA `(.L_x_61) ;  /* 0xfffffffc002c3947 */ /* 0x000fec000383ffff */
[----:B------:R-:W-:Y:S01]  /*32c0*/  ULEA UR4, UR5, UR6, 0x3 ;  /* 0x0000000605047291 */ /* 0x000fe2000f8e18ff */
[----:B------:R-:W-:-:S08]  /*32d0*/  SHF.L.U32 R2, R12, 0x1f, RZ ;  /* 0x0000001f0c027819 */ /* 0x000fd000000006ff */
[----:B------:R-:W2:Y:S02]  /*32e0*/  SYNCS.PHASECHK.TRANS64 P0, [UR4+0x100], R2 ;  /* 0x00010002ff0075a7 */ /* 0x000ea40008001004 */
[----:B--2---:R-:W-:Y:S05]  /*32f0*/  @P0 BRA `(.L_x_62) ;  /* 0x0000000000080947 */ /* 0x004fea0003800000 */
[----:B------:R-:W2:Y:S02]  /*3300*/  SYNCS.PHASECHK.TRANS64.TRYWAIT P0, [UR4+0x100], R2 ;  /* 0x00010002ff0075a7 */ /* 0x000ea40008001104 */
[----:B--2---:R-:W-:Y:S05]  /*3310*/  @!P0 BRA `(.L_x_63) ;  /* 0x0000004000948947 */ /* 0x004fea0003800000 */
.L_x_62:
[----:B------:R-:W-:-:S04]  /*3320*/  UIADD3 UR7, UPT, UPT, UR5, 0x1, URZ ;  /* 0x0000000105077890 */ /* 0x000fc8000fffe0ff */
[----:B------:R-:W-:-:S04]  /*3330*/  UISETP.NE.AND UP0, UPT, UR7, 0x2, UPT ;  /* 0x000000020700788c */ /* 0x000fc8000bf05270 */
[----:B------:R-:W-:Y:S02]  /*3340*/  USEL UR8, URZ, 0x1, UP0 ;  /* 0x00000001ff087887 */ /* 0x000fe40008000000 */
[----:B------:R-:W-:-:S04]  /*3350*/  USEL UR7, UR7, URZ, UP0 ;  /* 0x000000ff07077287 */ /* 0x000fc80008000000 */
[----:B------:R-:W-:Y:S01]  /*3360*/  ULEA UR7, UR7, UR6, 0x3 ;  /* 0x0000000607077291 */ /* 0x000fe2000f8e18ff */
[----:B--2---:R-:W-:-:S04]  /*3370*/  LOP3.LUT R2, R12, UR8, RZ, 0x3c, !PT ;  /* 0x000000080c027c12 */ /* 0x004fc8000f8e3cff */
[----:B------:R-:W-:-:S04]  /*3380*/  SHF.L.U32 R0, R2, 0x1f, RZ ;  /* 0x0000001f02007819 */ /* 0x000fc800000006ff */
[----:B------:R-:W2:Y:S02]  /*3390*/  SYNCS.PHASECHK.TRANS64 P0, [UR7+0x100], R0 ;  /* 0x00010000ff0075a7 */ /* 0x000ea40008001007 */
[----:B-12---:R-:W-:Y:S05]  /*33a0*/  @P0 EXIT ;  /* 0x000000000000094d */ /* 0x006fea0003800000 */
[----:B------:R-:W-:Y:S02]  /*33b0*/  SHF.L.U32 R2, R2, 0x1f, RZ ;  /* 0x0000001f02027819 */ /* 0x000fe400000006ff */
[----:B------:R-:W-:-:S07]  /*33c0*/  MOV R0, UR7 ;  /* 0x0000000700007c02 */ /* 0x000fce0008000f00 */
.L_x_64:
[----:B-1----:R1:W2:Y:S02]  /*33d0*/  SYNCS.PHASECHK.TRANS64.TRYWAIT P0, [R0+URZ+0x100], R2 ;  /* 0x00010002000075a7 */ /* 0x0022a400080011ff */
[----:B--2---:R-:W-:Y:S05]  /*33e0*/  @!P0 NANOSLEEP.SYNCS 0x989680 ;  /* 0x009896800000895d */ /* 0x004fea0003900000 */
[----:B------:R-:W2:Y:S02]  /*33f0*/  @!P0 SYNCS.PHASECHK.TRANS64 P0, [R0+URZ+0x100], R2 ;  /* 0x00010002000085a7 */ /* 0x000ea400080010ff */
[----:B--2---:R-:W-:Y:S05]  /*3400*/  @P0 EXIT ;  /* 0x000000000000094d */ /* 0x004fea0003800000 */
[----:B------:R-:W-:Y:S05]  /*3410*/  BRA `(.L_x_64) ;  /* 0xfffffffc00ec7947 */ /* 0x000fea000383ffff */
.L_x_57:
[----:B------:R-:W-:Y:S05]  /*3420*/  BRA.U UP5, `(.L_x_65) ;  /* 0x0000000d05d47547 */ /* 0x000fea000b800000 */
[----:B------:R-:W-:Y:S01]  /*3430*/  UMOV UR4, 0x40 ;  /* 0x0000004000047882 */ /* 0x000fe20000000000 */
[----:B------:R-:W-:Y:S01]  /*3440*/  NOP ;  /* 0x0000000000007918 */ /* 0x000fe20000000000 */
[----:B------:R-:W-:Y:S01]  /*3450*/  ULEA UR5, UR48, UR4, 0x18 ;  /* 0x0000000430057291 */ /* 0x000fe2000f8ec0ff */
[----:B------:R-:W-:Y:S02]  /*3460*/  UMOV UR6, 0x400 ;  /* 0x0000040000067882 */ /* 0x000fe40000000000 */
[----:B------:R-:W-:-:S06]  /*3470*/  ULEA UR6, UR48, UR6, 0x18 ;  /* 0x0000000630067291 */ /* 0x000fcc000f8ec0ff */
[----:B------:R-:W2:Y:S02]  /*3480*/  LDS.U8 R0, [UR5+0x1c] ;  /* 0x00001c05ff007984 */ /* 0x000ea40008000000 */
[----:B--2---:R-:W-:-:S13]  /*3490*/  ISETP.NE.AND P0, PT, R0, RZ, PT ;  /* 0x000000ff0000720c */ /* 0x004fda0003f05270 */
[----:B------:R-:W-:Y:S05]  /*34a0*/  @P0 BRA `(.L_x_66) ;  /* 0x0000000000580947 */ /* 0x000fea0003800000 */
[----:B------:R-:W-:-:S13]  /*34b0*/  ELECT P0, URZ, PT ;  /* 0x0000000000ff782f */ /* 0x000fda0003800000 */
[----:B------:R-:W-:Y:S05]  /*34c0*/  @!P0 BRA `(.L_x_67) ;  /* 0x0000000000608947 */ /* 0x000fea0003800000 */
[----:B------:R-:W-:Y:S01]  /*34d0*/  UMOV UR4, 0x10 ;  /* 0x0000001000047882 */ /* 0x000fe20000000000 */
[----:B------:R-:W-:Y:S01]  /*34e0*/  HFMA2 R0, -RZ, RZ, 0, 5.9604644775390625e-08 ;  /* 0x00000001ff007431 */ /* 0x000fe200000001ff */
[----:B------:R-:W-:-:S03]  /*34f0*/  MOV R3, 0xffff ;  /* 0x0000ffff00037802 */ /* 0x000fc60000000f00 */
[----:B------:R-:W-:Y:S04]  /*3500*/  DEPBAR.LE SB2, 0x36 ;  /* 0x0000ad800000791a */ /* 0x000fe80000000000 */
[----:B------:R-:W2:Y:S02]  /*3510*/  UTCATOMSWS.FIND_AND_SET.ALIGN UP0, UR4, UR4 ;  /* 0x00000004000475e3 */ /* 0x000ea40008000800 */
[----:B--2---:R-:W-:Y:S01]  /*3520*/  MOV R4, UR4 ;  /* 0x0000000400047c02 */ /* 0x004fe20008000f00 */
[----:B------:R-:W-:Y:S06]  /*3530*/  BRA.U UP0, `(.L_x_68) ;  /* 0x0000000100187547 */ /* 0x000fec000b800000 */
.L_x_69:
[----:B------:R-:W-:Y:S05]  /*3540*/  NANOSLEEP 0x64 ;  /* 0x000000640000795d */ /* 0x000fea0003800000 */
[----:B------:R-:W-:-:S05]  /*3550*/  UMOV UR4, 0x10 ;  /* 0x0000001000047882 */ /* 0x000fca0000000000 */
[----:B------:R-:W-:Y:S04]  /*3560*/  DEPBAR.LE SB2, 0x36 ;  /* 0x0000ad800000791a */ /* 0x000fe80000000000 */
[----:B------:R-:W2:Y:S02]  /*3570*/  UTCATOMSWS.FIND_AND_SET.ALIGN UP0, UR4, UR4 ;  /* 0x00000004000475e3 */ /* 0x000ea40008000800 */
[----:B--2---:R-:W-:Y:S01]  /*3580*/  MOV R4, UR4 ;  /* 0x0000000400047c02 */ /* 0x004fe20008000f00 */
[----:B------:R-:W-:Y:S05]  /*3590*/  BRA.U !UP0, `(.L_x_69) ;  /* 0xfffffffd08e87547 */ /* 0x000fea000b83ffff */
.L_x_68:
[-C--:B------:R-:W-:Y:S02]  /*35a0*/  SHF.L.U32 R3, R3, R4.reuse, RZ ;  /* 0x0000000403037219 */ /* 0x080fe400000006ff */
[----:B------:R-:W-:Y:S01]  /*35b0*/  SHF.L.U32 R0, R0, R4, RZ ;  /* 0x0000000400007219 */ /* 0x000fe200000006ff */
[----:B------:R-:W-:Y:S02]  /*35c0*/  IMAD.SHL.U32 R4, R4, 0x20, RZ ;  /* 0x0000002004047824 */ /* 0x000fe400078e00ff */
[----:B------:R2:W-:Y:S04]  /*35d0*/  ATOMS.OR RZ, [UR5+0x14], R3 ;  /* 0x00001403ffff798c */ /* 0x0005e8000b000005 */
[----:B------:R2:W-:Y:S04]  /*35e0*/  ATOMS.OR RZ, [UR5+0x18], R0 ;  /* 0x00001800ffff798c */ /* 0x0005e8000b000005 */
[----:B------:R2:W-:Y:S01]  /*35f0*/  STS [UR6+0x1a0], R4 ;  /* 0x0001a004ff007988 */ /* 0x0005e20008000806 */
[----:B------:R-:W-:Y:S05]  /*3600*/  BRA `(.L_x_67) ;  /* 0x0000000000107947 */ /* 0x000fea0003800000 */
.L_x_66:
[----:B------:R-:W-:Y:S02]  /*3610*/  MOV R0, 0xffffffff ;  /* 0xffffffff00007802 */ /* 0x000fe40000000f00 */
[----:B------:R-:W-:-:S03]  /*3620*/  MOV R4, 0x3650 ;  /* 0x0000365000047802 */ /* 0x000fc60000000f00 */
[----:B------:R2:W-:Y:S04]  /*3630*/  STS [UR6+0x1a0], R0 ;  /* 0x0001a000ff007988 */ /* 0x0005e80008000806 */
[----:B-12--5:R-:W-:Y:S05]  /*3640*/  CALL.REL.NOINC `($__internal_1_$__cuda_sm10x_tcgen05_guardrail_trap_phase_invalid_during_alloc) ;  /* 0x0000004400147944 */ /* 0x026fea0003c00000 */
.L_x_67:
[----:B------:R-:W-:Y:S05]  /*3650*/  WARPSYNC.ALL ;  /* 0x0000000000007948 */ /* 0x000fea0003800000 */
[----:B------:R-:W3:Y:S01]  /*3660*/  S2UR UR4, SR_CgaCtaId ;  /* 0x00000000000479c3 */ /* 0x000ee20000008800 */
[----:B------:R-:W-:Y:S01]  /*3670*/  UMOV UR26, 0x400 ;  /* 0x00000400001a7882 */ /* 0x000fe20000000000 */
[----:B------:R-:W-:-:S06]  /*3680*/  NOP ;  /* 0x0000000000007918 */ /* 0x000fcc0000000000 */
[----:B------:R-:W-:Y:S06]  /*3690*/  BAR.ARV 0x6, 0xa0 ;  /* 0x0182800000007b1d */ /* 0x000fec0000002000 */
[----:B------:R-:W4:Y:S01]  /*36a0*/  LDCU UR5, c[0x0][0x38c] ;  /* 0x00007180ff0577ac */ /* 0x000f220008000800 */
[----:B------:R-:W-:Y:S01]  /*36b0*/  LOP3.LUT R2, R2, 0xffff, RZ, 0xc0, !PT ;  /* 0x0000ffff02027812 */ /* 0x000fe200078ec0ff */
[----:B------:R-:W-:Y:S01]  /*36c0*/  IMAD.MOV.U32 R11, RZ, RZ, 0x1 ;  /* 0x00000001ff0b7424 */ /* 0x000fe200078e00ff */
[----:B------:R-:W-:Y:S01]  /*36d0*/  CS2R R8, SRZ ;  /* 0x0000000000087805 */ /* 0x000fe2000001ff00 */
[----:B------:R-:W1:Y:S01]  /*36e0*/  LDCU UR7, c[0x0][0x38c] ;  /* 0x00007180ff0777ac */ /* 0x000e620008000800 */
[----:B------:R-:W-:Y:S01]  /*36f0*/  R2UR UR27, R2 ;  /* 0x00000000021b72ca */ /* 0x000fe200000e0000 */
[----:B------:R-:W-:Y:S01]  /*3700*/  IMAD.MOV.U32 R10, RZ, RZ, RZ ;  /* 0x000000ffff0a7224 */ /* 0x000fe200078e00ff */
[----:B------:R-:W-:Y:S01]  /*3710*/  UMOV UR30, URZ ;  /* 0x000000ff001e7c82 */ /* 0x000fe20008000000 */
[----:B------:R-:W-:Y:S01]  /*3720*/  UMOV UR24, URZ ;  /* 0x000000ff00187c82 */ /* 0x000fe20008000000 */
[----:B---3--:R-:W-:Y:S01]  /*3730*/  ULEA UR26, UR4, UR26, 0x18 ;  /* 0x0000001a041a7291 */ /* 0x008fe2000f8ec0ff */
[----:B------:R-:W-:Y:S01]  /*3740*/  UMOV UR38, 0x0 ;  /* 0x0000000000267882 */ /* 0x000fe20000000000 */
[----:B------:R-:W-:-:S02]  /*3750*/  UMOV UR39, 0x4100010 ;  /* 0x0410001000277882 */ /* 0x000fc40000000000 */
[----:B------:R-:W-:Y:S02]  /*3760*/  UIADD3 UR4, UPT, UPT, UR26, 0x2400, URZ ;  /* 0x000024001a047890 */ /* 0x000fe4000fffe0ff */
[----:B------:R-:W-:Y:S02]  /*3770*/  UIADD3 UR6, UPT, UPT, UR26, 0x1c400, URZ ;  /* 0x0001c4001a067890 */ /* 0x000fe4000fffe0ff */
[----:B----4-:R-:W-:Y:S01]  /*3780*/  UIADD3 UR5, UPT, UPT, UR5, 0x7f, URZ ;  /* 0x0000007f05057890 */ /* 0x010fe2000fffe0ff */
[----:B--2---:R-:W2:Y:S01]  /*3790*/  LDS R0, [UR26+0x1a0] ;  /* 0x0001a01aff007984 */ /* 0x004ea20008000800 */
[----:B-1----:R-:W-:Y:S01]  /*37a0*/  UMOV UR36, 0x0 ;  /* 0x0000000000247882 */ /* 0x002fe20000000000 */
[----:B------:R-:W-:Y:S01]  /*37b0*/  UMOV UR37, 0x4100010 ;  /* 0x0410001000257882 */ /* 0x000fe20000000000 */
[----:B------:R-:W-:Y:S02]  /*37c0*/  USHF.R.S32.HI UR40, URZ, 0x1f, UR5 ;  /* 0x0000001fff287899 */ /* 0x000fe40008011405 */
[----:B------:R-:W-:-:S02]  /*37d0*/  UISETP.GE.AND UP4, UPT, UR7, 0x1, UPT ;  /* 0x000000010700788c */ /* 0x000fc4000bf86270 */
[----:B------:R-:W-:Y:S02]  /*37e0*/  ULEA.HI UR40, UR40, UR5, URZ, 0x7 ;  /* 0x0000000528287291 */ /* 0x000fe4000f8f38ff */
[----:B------:R-:W-:Y:S02]  /*37f0*/  USHF.R.U32.HI UR5, URZ, 0x4, UR4 ;  /* 0x00000004ff057899 */ /* 0x000fe40008011604 */
[----:B------:R-:W-:Y:S02]  /*3800*/  USHF.R.S32.HI UR40, URZ, 0x7, UR40 ;  /* 0x00000007ff287899 */ /* 0x000fe40008011428 */
[----:B------:R-:W-:Y:S02]  /*3810*/  USHF.R.U32.HI UR4, URZ, 0x4, UR6 ;  /* 0x00000004ff047899 */ /* 0x000fe40008011606 */
[----:B------:R-:W-:Y:S02]  /*3820*/  UISETP.LT.AND UP0, UPT, UR40, 0x1, UPT ;  /* 0x000000012800788c */ /* 0x000fe4000bf01270 */
[----:B------:R-:W-:-:S02]  /*3830*/  ULOP3.LUT UR5, UR5, 0x3fff, URZ, 0xc0, !UPT ;  /* 0x00003fff05057892 */ /* 0x000fc4000f8ec0ff */
[----:B------:R-:W-:Y:S02]  /*3840*/  ULOP3.LUT UR4, UR4, 0x3fff, URZ, 0xc0, !UPT ;  /* 0x00003fff04047892 */ /* 0x000fe4000f8ec0ff */
[----:B------:R-:W-:Y:S02]  /*3850*/  USEL UR41, UR40, 0x1, !UP0 ;  /* 0x0000000128297887 */ /* 0x000fe4000c000000 */
[----:B------:R-:W-:Y:S02]  /*3860*/  ULOP3.LUT UR28, UR5, 0x10000, URZ, 0xfc, !UPT ;  /* 0x00010000051c7892 */ /* 0x000fe4000f8efcff */
[----:B------:R-:W-:Y:S02]  /*3870*/  ULOP3.LUT UR29, UR4, 0x10000, URZ, 0xfc, !UPT ;  /* 0x00010000041d7892 */ /* 0x000fe4000f8efcff */
[----:B------:R-:W-:Y:S01]  /*3880*/  UIADD3 UR41, UPT, UPT, -UR41, URZ, URZ ;  /* 0x000000ff29297290 */ /* 0x000fe2000fffe1ff */
[----:B------:R-:W-:Y:S01]  /*3890*/  UMOV UR34, 0x0 ;  /* 0x0000000000227882 */ /* 0x000fe20000000000 */
[----:B------:R-:W-:Y:S01]  /*38a0*/  UMOV UR35, 0x4100010 ;  /* 0x0410001000237882 */ /* 0x000fe20000000000 */
[----:B------:R-:W-:Y:S01]  /*38b0*/  UMOV UR32, 0x0 ;  /* 0x0000000000207882 */ /* 0x000fe20000000000 */
[----:B------:R-:W-:Y:S01]  /*38c0*/  UMOV UR33, 0x4100010 ;  /* 0x0410001000217882 */ /* 0x000fe20000000000 */
[----:B--2---:R-:W-:-:S15]  /*38d0*/  R2UR UR42, R0 ;  /* 0x00000000002a72ca */ /* 0x004fde00000e0000 */
.L_x_76:
[----:B------:R-:W-:Y:S02]  /*38e0*/  LEA R0, R10, UR26, 0x3 ;  /* 0x0000001a0a007c11 */ /* 0x000fe4000f8e18ff */
[----:B------:R-:W-:Y:S02]  /*38f0*/  SHF.L.U32 R2, R9, 0x1f, RZ ;  /* 0x0000001f09027819 */ /* 0x000fe400000006ff */
[----:B------:R-:W-:Y:S01]  /*3900*/  PLOP3.LUT P0, PT, PT, PT, UP4, 0x80, 0x8 ;  /* 0x000000000008781c */ /* 0x000fe20003f0f048 */
[----:B------:R-:W-:Y:S01]  /*3910*/  VIADD R3, R0, 0x100 ;  /* 0x0000010000037836 */ /* 0x000fe20000000000 */
[----:B-1----:R-:W1:Y:S02]  /*3920*/  SYNCS.PHASECHK.TRANS64.TRYWAIT P1, [R0+URZ+0xf0], R2 ;  /* 0x0000f002000075a7 */ /* 0x002e6400080211ff */
[----:B-1-3--:R-:W-:Y:S09]  /*3930*/  @!P1 BRA `(.L_x_70) ;  /* 0x0000003c00249947 */ /* 0x00aff20003800000 */
.L_x_145:
[----:B------:R-:W-:Y:S01]  /*3940*/  LEA R4, R10, UR26, 0x4 ;  /* 0x0000001a0a047c11 */ /* 0x000fe2000f8e20ff */
[----:B------:R-:W-:Y:S01]  /*3950*/  @UP4 ULEA UR4, UR24, UR26, 0x3 ;  /* 0x0000001a18044291 */ /* 0x000fe2000f8e18ff */
[----:B------:R-:W-:Y:S01]  /*3960*/  PLOP3.LUT P2, PT, PT, PT, PT, 0x80, 0x8 ;  /* 0x000000000008781c */ /* 0x000fe20003f4f070 */
[----:B------:R-:W-:Y:S01]  /*3970*/  ULEA UR31, UR30, UR26, 0x3 ;  /* 0x0000001a1e1f7291 */ /* 0x000fe2000f8e18ff */
[----:B------:R-:W-:Y:S02]  /*3980*/  PRMT R3, RZ, 0x654, R3 ;  /* 0x00000654ff037816 */ /* 0x000fe40000000003 */
[----:B------:R-:W2:Y:S01]  /*3990*/  LDS.128 R4, [R4+0x180] ;  /* 0x0001800004047984 */ /* 0x000ea20000000c00 */
[----:B-1----:R-:W-:Y:S02]  /*39a0*/  @P0 SHF.L.U32 R2, R8, 0x1f, RZ ;  /* 0x0000001f08020819 */ /* 0x002fe400000006ff */
[----:B------:R-:W-:Y:S01]  /*39b0*/  SHF.L.U32 R0, R11, 0x1f, RZ ;  /* 0x0000001f0b007819 */ /* 0x000fe200000006ff */
[----:B------:R-:W-:Y:S01]  /*39c0*/  @!PT LDS RZ, [RZ] ;  /* 0x00000000fffff984 */ /* 0x000fe20000000800 */
[----:B------:R-:W-:Y:S01]  /*39d0*/  @!PT LDS RZ, [RZ] ;  /* 0x00000000fffff984 */ /* 0x000fe20000000800 */
[----:B------:R-:W-:Y:S01]  /*39e0*/  @!PT LDS RZ, [RZ] ;  /* 0x00000000fffff984 */ /* 0x000fe20000000800 */
[----:B------:R-:W-:Y:S01]  /*39f0*/  @!PT LDS RZ, [RZ] ;  /* 0x00000000fffff984 */ /* 0x000fe20000000800 */
[----:B------:R1:W-:Y:S06]  /*3a00*/  MEMBAR.ALL.CTA ;  /* 0x0000000000007992 */ /* 0x0003ec0000008000 */
[----:B-1----:R-:W1:Y:S02]  /*3a10*/  FENCE.VIEW.ASYNC.S ;  /* 0x00000000000073c6 */ /* 0x002e640000000000 */
[----:B-1----:R1:W-:Y:S01]  /*3a20*/  SYNCS.ARRIVE.TRANS64.RED.A1T0 RZ, [R3+URZ], RZ ;  /* 0x000000ff03ff79a7 */ /* 0x0023e200081004ff */
[----:B------:R1:W3:Y:S01]  /*3a30*/  @P0 SYNCS.PHASECHK.TRANS64.TRYWAIT P2, [UR4], R2 ;  /* 0x00000002ff0005a7 */ /* 0x0002e20008041104 */
[----:B------:R-:W-:Y:S01]  /*3a40*/  ULEA.HI UR4, UR30, UR30, URZ, 0x1 ;  /* 0x0000001e1e047291 */ /* 0x000fe2000f8f08ff */
[----:B--2---:R-:W-:-:S03]  /*3a50*/  LOP3.LUT P1, RZ, R6, 0x1, RZ, 0xc0, !PT ;  /* 0x0000000106ff7812 */ /* 0x004fc6000782c0ff */
[----:B------:R-:W-:Y:S02]  /*3a60*/  USHF.L.U32 UR11, UR4, 0x5, URZ ;  /* 0x00000005040b7899 */ /* 0x000fe400080006ff */
[----:B------:R-:W-:Y:S02]  /*3a70*/  ULOP3.LUT UR4, UR4, 0xffe, URZ, 0xc0, !UPT ;  /* 0x00000ffe04047892 */ /* 0x000fe4000f8ec0ff */
[----:B------:R-:W-:Y:S02]  /*3a80*/  ULOP3.LUT UR11, UR11, 0xffffffc0, URZ, 0xc0, !UPT ;  /* 0xffffffc00b0b7892 */ /* 0x000fe4000f8ec0ff */
[----:B------:R-:W-:Y:S02]  /*3a90*/  UIADD3 UR4, UPT, UPT, -UR4, UR30, URZ ;  /* 0x0000001e04047290 */ /* 0x000fe4000fffe1ff */
[----:B------:R-:W-:Y:S01]  /*3aa0*/  UIADD3 UR11, UPT, UPT, UR42, UR11, URZ ;  /* 0x0000000b2a0b7290 */ /* 0x000fe2000fffe0ff */
[----:B------:R-:W2:Y:S03]  /*3ab0*/  SYNCS.PHASECHK.TRANS64.TRYWAIT P0, [UR31+0x130], R0 ;  /* 0x00013000ff0075a7 */ /* 0x000ea6000800111f */
[----:B------:R-:W-:Y:S01]  /*3ac0*/  ULEA UR11, UR4, UR11, 0x14 ;  /* 0x0000000b040b7291 */ /* 0x000fe2000f8ea0ff */
[----:B-123--:R-:W-:Y:S11]  /*3ad0*/  @!P0 BRA `(.L_x_71) ;  /* 0x0000003800d08947 */ /* 0x00eff60003800000 */
.L_x_147:
[----:B------:R-:W-:Y:S01]  /*3ae0*/  IADD3 R10, PT, PT, R10, 0x1, RZ ;  /* 0x000000010a0a7810 */ /* 0x000fe20007ffe0ff */
[----:B------:R-:W-:Y:S06]  /*3af0*/  BRA.U !UP4, `(.L_x_72) ;  /* 0x000000010cc07547 */ /* 0x000fec000b800000 */
[----:B------:R-:W-:Y:S01]  /*3b00*/  UPLOP3.LUT UP2, UPT, UPT, UPT, UPT, 0x40, 0x4 ;  /* 0x000000000004789c */ /* 0x000fe20003f4e870 */
[----:B------:R-:W-:Y:S01]  /*3b10*/  UMOV UR23, UR41 ;  /* 0x0000002900177c82 */ /* 0x000fe20008000000 */
[----:B------:R-:W-:Y:S01]  /*3b20*/  UMOV UR22, UR40 ;  /* 0x0000002800167c82 */ /* 0x000fe20008000000 */
[----:B------:R-:W-:-:S08]  /*3b30*/  UMOV UR10, UR24 ;  /* 0x00000018000a7c82 */ /* 0x000fd00008000000 */
.L_x_75:
[----:B------:R-:W-:Y:S02]  /*3b40*/  UIADD3 UR23, UPT, UPT, UR23, 0x1, URZ ;  /* 0x0000000117177890 */ /* 0x000fe4000fffe0ff */
[----:B--2---:R-:W-:Y:S02]  /*3b50*/  ULEA UR5, UR10, UR26, 0x3 ;  /* 0x0000001a0a057291 */ /* 0x004fe4000f8e18ff */
[----:B------:R-:W-:Y:S01]  /*3b60*/  UISETP.NE.AND UP3, UPT, UR23, URZ, UPT ;  /* 0x000000ff1700728c */ /* 0x000fe2000bf65270 */
[----:B---3--:R-:W-:Y:S10]  /*3b70*/  @P2 BRA `(.L_x_73) ;  /* 0x00000000000c2947 */ /* 0x008ff40003800000 */
[----:B-1----:R-:W-:Y:S04]  /*3b80*/  SHF.L.U32 R2, R8, 0x1f, RZ ;  /* 0x0000001f08027819 */ /* 0x002fe800000006ff */
[----:B------:R-:W1:Y:S02]  /*3b90*/  SYNCS.PHASECHK.TRANS64.TRYWAIT P0, [UR5], R2 ;  /* 0x00000002ff0075a7 */ /* 0x000e640008001105 */
[----:B-1----:R-:W-:Y:S05]  /*3ba0*/  @!P0 BRA `(.L_x_74) ;  /* 0x0000003800b48947 */ /* 0x002fea0003800000 */
.L_x_73:
[----:B------:R-:W-:Y:S01]  /*3bb0*/  UISETP.NE.AND UP0, UPT, UR22, 0x1, UPT ;  /* 0x000000011600788c */ /* 0x000fe2000bf05270 */
[----:B------:R-:W-:Y:S01]  /*3bc0*/  PLOP3.LUT P2, PT, PT, PT, PT, 0x80, 0x8 ;  /* 0x000000000008781c */ /* 0x000fe20003f4f070 */
[----:B------:R-:W-:Y:S02]  /*3bd0*/  UIADD3 UR4, UPT, UPT, UR10, 0x1, URZ ;  /* 0x000000010a047890 */ /* 0x000fe4000fffe0ff */
[----:B------:R-:W-:Y:S02]  /*3be0*/  UIADD3 UR25, UPT, UPT, UR5, 0x68, URZ ;  /* 0x0000006805197890 */ /* 0x000fe4000fffe0ff */
[----:B------:R-:W-:Y:S01]  /*3bf0*/  UISETP.NE.AND UP1, UPT, UR4, 0xd, UPT ;  /* 0x0000000d0400788c */ /* 0x000fe2000bf25270 */
[----:B------:R-:W-:Y:S01]  /*3c00*/  PLOP3.LUT P0, PT, PT, PT, UP0, 0x80, 0x8 ;  /* 0x000000000008781c */ /* 0x000fe20003f0f008 */
[----:B------:R-:W-:Y:S02]  /*3c10*/  UIADD3 UR22, UPT, UPT, UR22, -0x1, URZ ;  /* 0xffffffff16167890 */ /* 0x000fe4000fffe0ff */
[----:B------:R-:W-:Y:S02]  /*3c20*/  USEL UR6, URZ, 0x1, UP1 ;  /* 0x00000001ff067887 */ /* 0x000fe40008800000 */
[----:B------:R-:W-:Y:S01]  /*3c30*/  USEL UR24, UR4, URZ, UP1 ;  /* 0x000000ff04187287 */ /* 0x000fe20008800000 */
[----:B------:R-:W-:Y:S01]  /*3c40*/  UMOV UR7, 0x40004040 ;  /* 0x4000404000077882 */ /* 0x000fe20000000000 */
[----:B------:R-:W-:Y:S02]  /*3c50*/  UMOV UR5, 0x40004040 ;  /* 0x4000404000057882 */ /* 0x000fe40000000000 */
[----:B------:R-:W-:Y:S01]  /*3c60*/  @UP0 ULEA UR4, UR24, UR26, 0x3 ;  /* 0x0000001a18040291 */ /* 0x000fe2000f8e18ff */
[----:B------:R-:W-:Y:S01]  /*3c70*/  LOP3.LUT R8, R8, UR6, RZ, 0x3c, !PT ;  /* 0x0000000608087c12 */ /* 0x000fe2000f8e3cff */
[----:B------:R-:W-:Y:S01]  /*3c80*/  ULEA UR6, UR10, UR29, 0x9 ;  /* 0x0000001d0a067291 */ /* 0x000fe2000f8e48ff */
[----:B------:R-:W-:Y:S02]  /*3c90*/  UMOV UR21, 0x40004040 ;  /* 0x4000404000157882 */ /* 0x000fe40000000000 */
[----:B-1----:R-:W-:Y:S01]  /*3ca0*/  @P0 SHF.L.U32 R0, R8, 0x1f, RZ ;  /* 0x0000001f08000819 */ /* 0x002fe200000006ff */
[----:B------:R-:W-:Y:S02]  /*3cb0*/  UIADD3 UR20, UPT, UPT, UR6, 0x2, URZ ;  /* 0x0000000206147890 */ /* 0x000fe4000fffe0ff */
[----:B------:R-:W-:Y:S01]  /*3cc0*/  UIADD3 UR16, UPT, UPT, UR6, 0x4, URZ ;  /* 0x0000000406107890 */ /* 0x000fe2000fffe0ff */
[----:B------:R2:W3:Y:S01]  /*3cd0*/  @P0 SYNCS.PHASECHK.TRANS64.TRYWAIT P2, [UR4], R0 ;  /* 0x00000000ff0005a7 */ /* 0x0004e20008041104 */
[----:B------:R-:W-:Y:S02]  /*3ce0*/  ULEA UR4, UR10, UR28, 0x9 ;  /* 0x0000001c0a047291 */ /* 0x000fe4000f8e48ff */
[----:B------:R-:W-:Y:S02]  /*3cf0*/  UIADD3 UR12, UPT, UPT, UR6, 0x6, URZ ;  /* 0x00000006060c7890 */ /* 0x000fe4000fffe0ff */
[----:B------:R-:W-:Y:S02]  /*3d00*/  UIADD3 UR18, UPT, UPT, UR4, 0x2, URZ ;  /* 0x0000000204127890 */ /* 0x000fe4000fffe0ff */
[----:B------:R-:W-:Y:S02]  /*3d10*/  UIADD3 UR14, UPT, UPT, UR4, 0x4, URZ ;  /* 0x00000004040e7890 */ /* 0x000fe4000fffe0ff */
[----:B------:R-:W-:Y:S01]  /*3d20*/  UIADD3 UR8, UPT, UPT, UR4, 0x6, URZ ;  /* 0x0000000604087890 */ /* 0x000fe2000fffe0ff */
[----:B------:R2:W-:Y:S01]  /*3d30*/  UTCQMMA gdesc[UR4], gdesc[UR6], tmem[UR11], tmem[UR38], idesc[UR39], UP2 ;  /* 0x00ff2606040075ea */ /* 0x0005e2000900030b */
[----:B------:R-:W-:Y:S01]  /*3d40*/  UPLOP3.LUT UP2, UPT, UPT, UPT, UPT, 0x80, 0x8 ;  /* 0x000000000008789c */ /* 0x000fe20003f4f070 */
[----:B------:R-:W-:Y:S01]  /*3d50*/  UMOV UR19, 0x40004040 ;  /* 0x4000404000137882 */ /* 0x000fe20000000000 */
[----:B------:R-:W-:Y:S01]  /*3d60*/  UMOV UR17, 0x40004040 ;  /* 0x4000404000117882 */ /* 0x000fe20000000000 */
[----:B------:R2:W-:Y:S01]  /*3d70*/  UTCQMMA gdesc[UR18], gdesc[UR20], tmem[UR11], tmem[UR36], idesc[UR37], UPT ;  /* 0x00ff2414120075ea */ /* 0x0005e2000b80030b */
[----:B------:R-:W-:Y:S01]  /*3d80*/  UMOV UR15, 0x40004040 ;  /* 0x40004040000f7882 */ /* 0x000fe20000000000 */
[----:B------:R-:W-:Y:S01]  /*3d90*/  UMOV UR13, 0x40004040 ;  /* 0x40004040000d7882 */ /* 0x000fe20000000000 */
[----:B------:R-:W-:Y:S01]  /*3da0*/  UMOV UR9, 0x40004040 ;  /* 0x4000404000097882 */ /* 0x000fe20000000000 */
[----:B------:R2:W-:Y:S01]  /*3db0*/  UTCQMMA gdesc[UR14], gdesc[UR16], tmem[UR11], tmem[UR34], idesc[UR35], UPT ;  /* 0x00ff22100e0075ea */ /* 0x0005e2000b80030b */
[----:B------:R2:W-:Y:S01]  /*3dc0*/  UTCQMMA gdesc[UR8], gdesc[UR12], tmem[UR11], tmem[UR32], idesc[UR33], UPT ;  /* 0x00ff200c080075ea */ /* 0x0005e2000b80030b */
[----:B------:R2:W-:Y:S01]  /*3dd0*/  UTCBAR.MULTICAST [UR25], URZ, UR27 ;  /* 0x000000ff190073e9 */ /* 0x0005e2000800081b */
[----:B------:R-:W-:Y:S01]  /*3de0*/  UMOV UR10, UR24 ;  /* 0x00000018000a7c82 */ /* 0x000fe20008000000 */
[----:B------:R-:W-:Y:S05]  /*3df0*/  BRA.U UP3, `(.L_x_75) ;  /* 0xfffffffd03507547 */ /* 0x000fea000b83ffff */
.L_x_72:
[----:B--2---:R-:W-:Y:S01]  /*3e00*/  UIADD3 UR4, UPT, UPT, UR30, 0x1, URZ ;  /* 0x000000011e047890 */ /* 0x004fe2000fffe0ff */
[C---:B------:R-:W-:Y:S01]  /*3e10*/  ISETP.NE.AND P0, PT, R10.reuse, 0x2, PT ;  /* 0x000000020a00780c */ /* 0x040fe20003f05270 */
[----:B------:R-:W-:Y:S02]  /*3e20*/  UIADD3 UR5, UPT, UPT, UR31, 0x110, URZ ;  /* 0x000001101f057890 */ /* 0x000fe4000fffe0ff */
[----:B------:R-:W-:Y:S01]  /*3e30*/  UISETP.NE.AND UP0, UPT, UR4, 0x4, UPT ;  /* 0x000000040400788c */ /* 0x000fe2000bf05270 */
[----:B-1----:R-:W-:Y:S02]  /*3e40*/  SEL R0, RZ, 0x1, P0 ;  /* 0x00000001ff007807 */ /* 0x002fe40000000000 */
[----:B------:R-:W-:Y:S01]  /*3e50*/  SEL R10, R10, RZ, P0 ;  /* 0x000000ff0a0a7207 */ /* 0x000fe20000000000 */
[----:B------:R-:W-:Y:S01]  /*3e60*/  USEL UR6, URZ, 0x1, UP0 ;  /* 0x00000001ff067887 */ /* 0x000fe20008000000 */
[----:B------:R-:W-:Y:S01]  /*3e70*/  LOP3.LUT R9, R9, R0, RZ, 0x3c, !PT ;  /* 0x0000000009097212 */ /* 0x000fe200078e3cff */
[----:B------:R-:W-:Y:S01]  /*3e80*/  USEL UR30, UR4, URZ, UP0 ;  /* 0x000000ff041e7287 */ /* 0x000fe20008000000 */
[----:B------:R1:W-:Y:S03]  /*3e90*/  UTCBAR [UR5], URZ ;  /* 0x000000ff050073e9 */ /* 0x0003e600080000ff */
[----:B------:R-:W-:Y:S01]  /*3ea0*/  LOP3.LUT R11, R11, UR6, RZ, 0x3c, !PT ;  /* 0x000000060b0b7c12 */ /* 0x000fe2000f8e3cff */
[----:B------:R-:W-:Y:S07]  /*3eb0*/  @P1 BRA `(.L_x_76) ;  /* 0xfffffff800881947 */ /* 0x000fee000383ffff */
[----:B------:R-:W2:Y:S01]  /*3ec0*/  S2UR UR8, SR_CgaCtaId ;  /* 0x00000000000879c3 */ /* 0x000ea20000008800 */
[----:B------:R-:W-:Y:S01]  /*3ed0*/  ELECT P0, URZ, PT ;  /* 0x0000000000ff782f */ /* 0x000fe20003800000 */
[----:B------:R-:W-:Y:S01]  /*3ee0*/  IMAD.MOV.U32 R0, RZ, RZ, 0x1 ;  /* 0x00000001ff007424 */ /* 0x000fe200078e00ff */
[----:B------:R-:W-:Y:S01]  /*3ef0*/  UIADD3 UR26, UPT, UPT, UR26, 0x130, URZ ;  /* 0x000001301a1a7890 */ /* 0x000fe2000fffe0ff */
[----:B------:R-:W-:Y:S01]  /*3f00*/  SHF.L.U32 R2, R11, 0x1f, RZ ;  /* 0x0000001f0b027819 */ /* 0x000fe200000006ff */
[----:B------:R-:W-:-:S03]  /*3f10*/  UMOV UR4, 0x40 ;  /* 0x0000004000047882 */ /* 0x000fc60000000000 */
[----:B------:R-:W-:Y:S01]  /*3f20*/  UVIRTCOUNT.DEALLOC.SMPOOL 0x80 ;  /* 0x000000800000784c */ /* 0x000fe20000000000 */
[----:B--2---:R-:W-:Y:S02]  /*3f30*/  ULEA UR8, UR8, UR4, 0x18 ;  /* 0x0000000408087291 */ /* 0x004fe4000f8ec0ff */
[----:B------:R-:W-:-:S07]  /*3f40*/  ULEA UR4, UR30, UR26, 0x3 ;  /* 0x0000001a1e047291 */ /* 0x000fce000f8e18ff */
[----:B------:R2:W-:Y:S02]  /*3f50*/  @P0 STS.U8 [UR8+0x1c], R0 ;  /* 0x00001c00ff000988 */ /* 0x0005e40008000008 */
[----:B------:R-:W4:Y:S02]  /*3f60*/  SYNCS.PHASECHK.TRANS64.TRYWAIT P0, [UR4], R2 ;  /* 0x00000002ff0075a7 */ /* 0x000f240008001104 */
[----:B--2-4-:R-:W-:Y:S05]  /*3f70*/  @!P0 BRA `(.L_x_77) ;  /* 0x0000003400d88947 */ /* 0x014fea0003800000 */
.L_x_150:
[----:B------:R-:W-:-:S04]  /*3f80*/  UIADD3 UR4, UPT, UPT, UR30, 0x1, URZ ;  /* 0x000000011e047890 */ /* 0x000fc8000fffe0ff */
[----:B------:R-:W-:-:S04]  /*3f90*/  UISETP.NE.AND UP0, UPT, UR4, 0x4, UPT ;  /* 0x000000040400788c */ /* 0x000fc8000bf05270 */
[----:B------:R-:W-:Y:S02]  /*3fa0*/  USEL UR6, URZ, 0x1, UP0 ;  /* 0x00000001ff067887 */ /* 0x000fe40008000000 */
[----:B------:R-:W-:-:S04]  /*3fb0*/  USEL UR4, UR4, URZ, UP0 ;  /* 0x000000ff04047287 */ /* 0x000fc80008000000 */
[----:B-1----:R-:W-:Y:S01]  /*3fc0*/  ULEA UR5, UR4, UR26, 0x3 ;  /* 0x0000001a04057291 */ /* 0x002fe2000f8e18ff */
[----:B--2---:R-:W-:-:S04]  /*3fd0*/  LOP3.LUT R2, R11, UR6, RZ, 0x3c, !PT ;  /* 0x000000060b027c12 */ /* 0x004fc8000f8e3cff */
[----:B------:R-:W-:-:S04]  /*3fe0*/  SHF.L.U32 R3, R2, 0x1f, RZ ;  /* 0x0000001f02037819 */ /* 0x000fc800000006ff */
[----:B------:R-:W1:Y:S02]  /*3ff0*/  SYNCS.PHASECHK.TRANS64.TRYWAIT P0, [UR5], R3 ;  /* 0x00000003ff0075a7 */ /* 0x000e640008001105 */
[----:B-1----:R-:W-:Y:S05]  /*4000*/  @!P0 BRA `(.L_x_78) ;  /* 0x0000003400cc8947 */ /* 0x002fea0003800000 */
.L_x_152:
        /* <DEDUP_REMOVED lines=9> */
.L_x_154:
[----:B------:R-:W-:-:S04]  /*40a0*/  UIADD3 UR4, UPT, UPT, UR4, 0x1, URZ ;  /* 0x0000000104047890 */ /* 0x000fc8000fffe0ff */
[----:B------:R-:W-:-:S04]  /*40b0*/  UISETP.NE.AND UP0, UPT, UR4, 0x4, UPT ;  /* 0x000000040400788c */ /* 0x000fc8000bf05270 */
[----:B------:R-:W-:Y:S02]  /*40c0*/  USEL UR5, URZ, 0x1, UP0 ;  /* 0x00000001ff057887 */ /* 0x000fe40008000000 */
[----:B------:R-:W-:-:S04]  /*40d0*/  USEL UR4, UR4, URZ, UP0 ;  /* 0x000000ff04047287 */ /* 0x000fc80008000000 */
[----:B------:R-:W-:Y:S01]  /*40e0*/  ULEA UR4, UR4, UR26, 0x3 ;  /* 0x0000001a04047291 */ /* 0x000fe2000f8e18ff */
[----:B------:R-:W-:-:S04]  /*40f0*/  LOP3.LUT R2, R2, UR5, RZ, 0x3c, !PT ;  /* 0x0000000502027c12 */ /* 0x000fc8000f8e3cff */
[----:B------:R-:W-:-:S04]  /*4100*/  SHF.L.U32 R2, R2, 0x1f, RZ ;  /* 0x0000001f02027819 */ /* 0x000fc800000006ff */
[----:B------:R-:W2:Y:S02]  /*4110*/  SYNCS.PHASECHK.TRANS64.TRYWAIT P0, [UR4], R2 ;  /* 0x00000002ff0075a7 */ /* 0x000ea40008001104 */
[----:B--2---:R-:W-:Y:S05]  /*4120*/  @!P0 BRA `(.L_x_80) ;  /* 0x0000003400b48947 */ /* 0x004fea0003800000 */
.L_x_156:
[----:B------:R-:W-:Y:S01]  /*4130*/  NOP ;  /* 0x0000000000007918 */ /* 0x000fe20000000000 */
[----:B-1----:R-:W1:Y:S01]  /*4140*/  LDS R0, [UR8+0x14] ;  /* 0x00001408ff007984 */ /* 0x002e620008000800 */
[----:B------:R-:W-:Y:S01]  /*4150*/  ULOP3.LUT UR4, UR42, 0xffff, URZ, 0xc0, !UPT ;  /* 0x0000ffff2a047892 */ /* 0x000fe2000f8ec0ff */
[----:B------:R-:W-:Y:S01]  /*4160*/  UMOV UR5, 0xffff ;  /* 0x0000ffff00057882 */ /* 0x000fe20000000000 */
[----:B------:R-:W-:Y:S02]  /*4170*/  UMOV UR6, 0x1 ;  /* 0x0000000100067882 */ /* 0x000fe40000000000 */
[----:B------:R-:W-:-:S04]  /*4180*/  USHF.R.U32.HI UR4, URZ, 0x5, UR4 ;  /* 0x00000005ff047899 */ /* 0x000fc80008011604 */
[----:B------:R-:W-:Y:S02]  /*4190*/  USHF.L.U32 UR5, UR5, UR4, URZ ;  /* 0x0000000405057299 */ /* 0x000fe400080006ff */
[----:B------:R-:W-:-:S04]  /*41a0*/  USHF.L.U32 UR4, UR6, UR4, URZ ;  /* 0x0000000406047299 */ /* 0x000fc800080006ff */
[----:B-1----:R-:W-:-:S04]  /*41b0*/  LOP3.LUT R0, R0, UR5, RZ, 0xc0, !PT ;  /* 0x0000000500007c12 */ /* 0x002fc8000f8ec0ff */
[----:B------:R-:W-:-:S13]  /*41c0*/  ISETP.NE.AND P0, PT, R0, UR5, PT ;  /* 0x0000000500007c0c */ /* 0x000fda000bf05270 */
[----:B------:R-:W-:Y:S05]  /*41d0*/  @P0 BRA `(.L_x_81) ;  /* 0x0000000000580947 */ /* 0x000fea0003800000 */
[----:B------:R-:W1:Y:S02]  /*41e0*/  LDS R0, [UR8+0x18] ;  /* 0x00001808ff007984 */ /* 0x000e640008000800 */
[----:B-1----:R-:W-:-:S04]  /*41f0*/  LOP3.LUT R0, R0, UR4, RZ, 0xc0, !PT ;  /* 0x0000000400007c12 */ /* 0x002fc8000f8ec0ff */
[----:B------:R-:W-:-:S13]  /*4200*/  ISETP.NE.AND P0, PT, R0, UR4, PT ;  /* 0x0000000400007c0c */ /* 0x000fda000bf05270 */
[----:B------:R-:W-:Y:S05]  /*4210*/  @P0 BRA `(.L_x_82) ;  /* 0x00000000003c0947 */ /* 0x000fea0003800000 */
[----:B------:R-:W1:Y:S01]  /*4220*/  S2R R2, SR_LANEID ;  /* 0x0000000000027919 */ /* 0x000e620000000000 */
[----:B------:R-:W-:-:S06]  /*4230*/  ULOP3.LUT UR5, URZ, UR5, URZ, 0x33, !UPT ;  /* 0x00000005ff057292 */ /* 0x000fcc000f8e33ff */
[----:B------:R-:W-:-:S04]  /*4240*/  IMAD.U32 R0, RZ, RZ, UR5 ;  /* 0x00000005ff007e24 */ /* 0x000fc8000f8e00ff */
[----:B------:R2:W4:Y:S02]  /*4250*/  REDUX UR7, R0 ;  /* 0x00000000000773c4 */ /* 0x0005240000000000 */
[----:B------:R1:W-:Y:S01]  /*4260*/  UTCATOMSWS.AND URZ, UR5 ;  /* 0x0000000500ff79e3 */ /* 0x0003e20008000000 */
[----:B--2---:R-:W-:Y:S01]  /*4270*/  LOP3.LUT R0, RZ, UR4, RZ, 0x33, !PT ;  /* 0x00000004ff007c12 */ /* 0x004fe2000f8e33ff */
[----:B------:R-:W-:Y:S02]  /*4280*/  VOTEU.ANY UR4, UPT, PT ;  /* 0x0000000000047886 */ /* 0x000fe400038e0100 */
[----:B------:R-:W-:Y:S02]  /*4290*/  UFLO.U32 UR4, UR4 ;  /* 0x00000004000472bd */ /* 0x000fe400080e0000 */
[----:B------:R-:W2:Y:S04]  /*42a0*/  REDUX UR6, R0 ;  /* 0x00000000000673c4 */ /* 0x000ea80000000000 */
[----:B-1----:R-:W-:-:S02]  /*42b0*/  ISETP.EQ.U32.AND P0, PT, R2, UR4, PT ;  /* 0x0000000402007c0c */ /* 0x002fc4000bf02070 */
[----:B----4-:R-:W-:-:S11]  /*42c0*/  MOV R2, UR7 ;  /* 0x0000000700027c02 */ /* 0x010fd60008000f00 */
[----:B------:R1:W-:Y:S01]  /*42d0*/  @P0 ATOMS.AND RZ, [UR8+0x14], R2 ;  /* 0x00001402ffff098c */ /* 0x0003e2000a800008 */
[----:B--2---:R-:W-:-:S05]  /*42e0*/  IMAD.U32 R0, RZ, RZ, UR6 ;  /* 0x00000006ff007e24 */ /* 0x004fca000f8e00ff */
[----:B------:R1:W-:Y:S01]  /*42f0*/  @P0 ATOMS.AND RZ, [UR8+0x18], R0 ;  /* 0x00001800ffff098c */ /* 0x0003e2000a800008 */
[----:B------:R-:W-:Y:S05]  /*4300*/  BRA `(.L_x_83) ;  /* 0x0000000000147947 */ /* 0x000fea0003800000 */
.L_x_82:
[----:B------:R-:W-:Y:S02]  /*4310*/  MOV R2, 0x4330 ;  /* 0x0000433000027802 */ /* 0x000fe40000000f00 */
[----:B---3-5:R-:W-:Y:S05]  /*4320*/  CALL.REL.NOINC `($__internal_0_$__cuda_sm10x_tcgen05_guardrail_trap_col_being_dealloced_not_returned_by_alloc) ;  /* 0x0000003400d07944 */ /* 0x028fea0003c00000 */
[----:B------:R-:W-:Y:S05]  /*4330*/  BRA `(.L_x_83) ;  /* 0x0000000000087947 */ /* 0x000fea0003800000 */
.L_x_81:
[----:B------:R-:W-:Y:S02]  /*4340*/  MOV R2, 0x4360 ;  /* 0x0000436000027802 */ /* 0x000fe40000000f00 */
[----:B---3-5:R-:W-:Y:S05]  /*4350*/  CALL.REL.NOINC `($__internal_2_$__cuda_sm10x_tcgen05_guardrail_trap_unallocated_columns_being_dealloced) ;  /* 0x0000003400dc7944 */ /* 0x028fea0003c00000 */
.L_x_83:
[----:B------:R-:W-:Y:S01]  /*4360*/  NOP ;  /* 0x0000000000007918 */ /* 0x000fe20000000000 */
[----:B------:R-:W-:Y:S05]  /*4370*/  EXIT ;  /* 0x000000000000794d */ /* 0x000fea0003800000 */
.L_x_65:
[----:B------:R-:W-:-:S09]  /*4380*/  UISETP.NE.OR UP0, UPT, UR18, 0x3, !UP3 ;  /* 0x000000031200788c */ /* 0x000fd2000df05670 */
[----:B------:R-:W-:Y:S05]  /*4390*/  BRA.U UP0, `(.L_x_84) ;  /* 0x0000000d00347547 */ /* 0x000fea000b800000 */
[----:B------:R-:W2:Y:S01]  /*43a0*/  LDCU.64 UR4, c[0x0][0x888] ;  /* 0x00011100ff0477ac */ /* 0x000ea20008000a00 */
[----:B------:R-:W3:Y:S01]  /*43b0*/  LDC.64 R12, c[0x0][0x348] ;  /* 0x0000d200ff0c7b82 */ /* 0x000ee20000000a00 */
[----:B------:R-:W-:Y:S02]  /*43c0*/  HFMA2 R9, -RZ, RZ, 0, 0 ;  /* 0x00000000ff097431 */ /* 0x000fe400000001ff */
[----:B------:R-:W-:Y:S01]  /*43d0*/  IMAD.MOV.U32 R11, RZ, RZ, 0x1 ;  /* 0x00000001ff0b7424 */ /* 0x000fe200078e00ff */
[----:B------:R-:W4:Y:S01]  /*43e0*/  LDCU UR33, c[0x0][0x370] ;  /* 0x00006e00ff2177ac */ /* 0x000f220008000800 */
[----:B------:R-:W-:Y:S01]  /*43f0*/  IMAD.MOV.U32 R10, RZ, RZ, RZ ;  /* 0x000000ffff0a7224 */ /* 0x000fe200078e00ff */
[----:B------:R-:W-:Y:S01]  /*4400*/  MOV R8, 0x1000 ;  /* 0x0000100000087802 */ /* 0x000fe20000000f00 */
[----:B------:R-:W4:Y:S01]  /*4410*/  LDCU.128 UR28, c[0x0][0xb10] ;  /* 0x00016200ff1c77ac */ /* 0x000f220008000c00 */
[----:B------:R-:W1:Y:S01]  /*4420*/  LDCU UR32, c[0x0][0x374] ;  /* 0x00006e80ff2077ac */ /* 0x000e620008000800 */
[----:B------:R-:W1:Y:S01]  /*4430*/  LDCU.64 UR26, c[0x0][0x890] ;  /* 0x00011200ff1a77ac */ /* 0x000e620008000a00 */
[----:B--2---:R-:W-:Y:S01]  /*4440*/  UISETP.NE.U32.AND UP0, UPT, UR4, URZ, UPT ;  /* 0x000000ff0400728c */ /* 0x004fe2000bf05070 */
[----:B------:R-:W2:Y:S01]  /*4450*/  LDCU UR16, c[0x0][0xb0c] ;  /* 0x00016180ff1077ac */ /* 0x000ea20008000800 */
[----:B------:R-:W3:Y:S01]  /*4460*/  LDCU UR38, c[0x0][0xb20] ;  /* 0x00016400ff2677ac */ /* 0x000ee20008000800 */
[----:B------:R-:W3:Y:S01]  /*4470*/  LDCU UR4, c[0x0][0xb30] ;  /* 0x00016600ff0477ac */ /* 0x000ee20008000800 */
[----:B------:R-:W-:Y:S01]  /*4480*/  UMOV UR17, 0x400 ;  /* 0x0000040000117882 */ /* 0x000fe20000000000 */
[----:B----4-:R-:W-:-:S02]  /*4490*/  UIMAD.WIDE.U32 UR6, UR33, UR28, URZ ;  /* 0x0000001c210672a5 */ /* 0x010fc4000f8e00ff */
[----:B-1----:R-:W-:Y:S02]  /*44a0*/  UIMAD.WIDE.U32 UR8, UR32, UR31, URZ ;  /* 0x0000001f200872a5 */ /* 0x002fe4000f8e00ff */
[----:B------:R-:W-:Y:S02]  /*44b0*/  ULEA UR17, UR48, UR17, 0x18 ;  /* 0x0000001130117291 */ /* 0x000fe4000f8ec0ff */
[----:B------:R-:W-:Y:S02]  /*44c0*/  UISETP.NE.AND.EX UP5, UPT, UR5, URZ, UPT, UP0 ;  /* 0x000000ff0500728c */ /* 0x000fe4000bfa5300 */
[----:B------:R-:W-:Y:S02]  /*44d0*/  UISETP.NE.U32.AND UP6, UPT, UR26, URZ, UPT ;  /* 0x000000ff1a00728c */ /* 0x000fe4000bfc5070 */
[----:B------:R-:W-:Y:S02]  /*44e0*/  UIADD3 UR5, UPT, UPT, UR17, 0xd0, URZ ;  /* 0x000000d011057890 */ /* 0x000fe4000fffe0ff */
[----:B------:R-:W-:Y:S01]  /*44f0*/  UISETP.NE.AND UP0, UPT, UR42, 0x1, UPT ;  /* 0x000000012a00788c */ /* 0x000fe2000bf05270 */
[----:B------:R-:W-:Y:S01]  /*4500*/  UMOV UR35, UR7 ;  /* 0x0000000700237c82 */ /* 0x000fe20008000000 */
[----:B------:R-:W-:Y:S01]  /*4510*/  UMOV UR34, UR9 ;  /* 0x0000000900227c82 */ /* 0x000fe20008000000 */
[----:B------:R-:W-:-:S02]  /*4520*/  USEL UR37, URZ, 0x1, UP4 ;  /* 0x00000001ff257887 */ /* 0x000fc4000a000000 */
[----:B--2---:R-:W-:Y:S02]  /*4530*/  UISETP.NE.AND UP0, UPT, UR16, 0x1, UPT ;  /* 0x000000011000788c */ /* 0x004fe4000bf05270 */
[----:B------:R-:W-:Y:S02]  /*4540*/  UPLOP3.LUT UP4, UPT, UPT, UPT, UPT, 0x40, 0x4 ;  /* 0x000000000004789c */ /* 0x000fe40003f8e870 */
[----:B------:R-:W-:Y:S01]  /*4550*/  UISETP.GE.AND UP2, UPT, UR42, 0x1, UPT ;  /* 0x000000012a00788c */ /* 0x000fe2000bf46270 */
[----:B------:R-:W1:Y:S01]  /*4560*/  LDCU.64 UR14, c[0x0][0xb28] ;  /* 0x00016500ff0e77ac */ /* 0x000e620008000a00 */
[----:B------:R-:W-:Y:S02]  /*4570*/  UISETP.NE.AND.EX UP6, UPT, UR27, URZ, UPT, UP6 ;  /* 0x000000ff1b00728c */ /* 0x000fe4000bfc5360 */
[----:B------:R-:W-:Y:S02]  /*4580*/  UPRMT UR48, UR48, 0x654, UR5 ;  /* 0x0000065430307896 */ /* 0x000fe40008000005 */
[----:B------:R-:W-:-:S02]  /*4590*/  USHF.R.U32.HI UR35, URZ, UR29, UR35 ;  /* 0x0000001dff237299 */ /* 0x000fc40008011623 */
[----:B---3--:R-:W-:Y:S02]  /*45a0*/  USHF.R.U32.HI UR34, URZ, UR38, UR34 ;  /* 0x00000026ff227299 */ /* 0x008fe40008011622 */
[----:B------:R-:W-:Y:S02]  /*45b0*/  UISETP.NE.AND UP0, UPT, UR30, 0x1, UPT ;  /* 0x000000011e00788c */ /* 0x000fe4000bf05270 */
[----:B------:R-:W-:-:S11]  /*45c0*/  UISETP.NE.AND UP3, UPT, UR4, 0x1, UPT ;  /* 0x000000010400788c */ /* 0x000fd6000bf65270 */
.L_x_92:
[C---:B------:R-:W-:Y:S02]  /*45d0*/  LEA R3, R10.reuse, UR17, 0x3 ;  /* 0x000000110a037c11 */ /* 0x040fe4000f8e18ff */
[----:B------:R-:W-:Y:S02]  /*45e0*/  SHF.L.U32 R0, R9, 0x1f, RZ ;  /* 0x0000001f09007819 */ /* 0x000fe400000006ff */
[----:B------:R-:W-:Y:S02]  /*45f0*/  LEA R4, R10, UR17, 0x4 ;  /* 0x000000110a047c11 */ /* 0x000fe4000f8e20ff */
[----:B--2---:R-:W2:Y:S02]  /*4600*/  SYNCS.PHASECHK.TRANS64.TRYWAIT P0, [R3+URZ+0xf0], R0 ;  /* 0x0000f000030075a7 */ /* 0x004ea400080011ff */
[----:B--2---:R-:W-:Y:S05]  /*4610*/  @!P0 BRA `(.L_x_85) ;  /* 0x0000003000908947 */ /* 0x004fea0003800000 */
.L_x_157:
[----:B------:R-:W3:Y:S01]  /*4620*/  LDS.128 R4, [R4+0x180] ;  /* 0x0001800004047984 */ /* 0x000ee20000000c00 */
[----:B------:R-:W-:Y:S01]  /*4630*/  UISETP.GE.AND UP0, UPT, UR42, 0x1, UPT ;  /* 0x000000012a00788c */ /* 0x000fe2000bf06270 */
[----:B------:R-:W-:Y:S01]  /*4640*/  @!PT LDS RZ, [RZ] ;  /* 0x00000000fffff984 */ /* 0x000fe20000000800 */
[----:B------:R-:W-:Y:S01]  /*4650*/  @!PT LDS RZ, [RZ] ;  /* 0x00000000fffff984 */ /* 0x000fe20000000800 */
[----:B------:R-:W-:Y:S01]  /*4660*/  @!PT LDS RZ, [RZ] ;  /* 0x00000000fffff984 */ /* 0x000fe20000000800 */
[----:B------:R-:W-:Y:S01]  /*4670*/  @!PT LDS RZ, [RZ] ;  /* 0x00000000fffff984 */ /* 0x000fe20000000800 */
[----:B------:R4:W-:Y:S06]  /*4680*/  MEMBAR.ALL.CTA ;  /* 0x0000000000007992 */ /* 0x0009ec0000008000 */
[----:B----4-:R-:W4:Y:S01]  /*4690*/  FENCE.VIEW.ASYNC.S ;  /* 0x00000000000073c6 */ /* 0x010f220000000000 */
[----:B---3--:R-:W-:Y:S11]  /*46a0*/  LOP3.LUT P0, RZ, R6, 0x1, RZ, 0xc0, !PT ;  /* 0x0000000106ff7812 */ /* 0x008ff6000780c0ff */
[----:B------:R-:W-:Y:S02]  /*46b0*/  @!UPT UIADD3 URZ, UPT, UPT, URZ, URZ, URZ ;  /* 0x000000fffffff290 */ /* 0x000fe4000fffe0ff */
[----:B----4-:R-:W-:Y:S01]  /*46c0*/  VOTEU.ANY UP2, P0 ;  /* 0x0000000000ff7886 */ /* 0x010fe20000040100 */
[----:B------:R-:W-:Y:S11]  /*46d0*/  PLOP3.LUT P0, PT, PT, PT, UP2, 0x80, 0x8 ;  /* 0x000000000008781c */ /* 0x000ff60003f0f028 */
[----:B------:R-:W-:Y:S02]  /*46e0*/  @!UPT UIADD3 URZ, UPT, UPT, URZ, URZ, URZ ;  /* 0x000000fffffff290 */ /* 0x000fe4000fffe0ff */
[----:B--2---:R-:W-:Y:S02]  /*46f0*/  @P0 SHF.R.U32.HI R0, RZ, 0x10, R5 ;  /* 0x00000010ff000819 */ /* 0x004fe40000011605 */
[----:B------:R-:W-:Y:S02]  /*4700*/  @P0 MOV R2, R4 ;  /* 0x0000000400020202 */ /* 0x000fe40000000f00 */
[----:B------:R-:W-:Y:S01]  /*4710*/  @P0 R2UR UR4, R0 ;  /* 0x00000000000402ca */ /* 0x000fe200000e0000 */
[----:B------:R-:W-:Y:S01]  /*4720*/  VIADD R0, R3, 0x100 ;  /* 0x0000010003007836 */ /* 0x000fe20000000000 */
[----:B------:R-:W-:Y:S02]  /*4730*/  @P0 LOP3.LUT R4, R5, 0xffff, RZ, 0xc0, !PT ;  /* 0x0000ffff05040812 */ /* 0x000fe400078ec0ff */
[----:B------:R-:W-:Y:S02]  /*4740*/  @P0 R2UR UR6, R2 ;  /* 0x00000000020602ca */ /* 0x000fe400000e0000 */
[----:B------:R-:W-:Y:S02]  /*4750*/  PRMT R0, RZ, 0x654, R0 ;  /* 0x00000654ff007816 */ /* 0x000fe40000000000 */
[----:B------:R-:W-:Y:S02]  /*4760*/  @P0 R2UR UR5, R4 ;  /* 0x00000000040502ca */ /* 0x000fe400000e0000 */
[----:B------:R2:W-:Y:S03]  /*4770*/  SYNCS.ARRIVE.TRANS64.RED.A1T0 RZ, [R0+URZ], RZ ;  /* 0x000000ff00ff79a7 */ /* 0x0005e600081004ff */
[----:B------:R-:W-:Y:S04]  /*4780*/  @UP2 UMOV UR25, UR4 ;  /* 0x0000000400192c82 */ /* 0x000fe80008000000 */
[----:B------:R-:W-:Y:S04]  /*4790*/  @UP2 UMOV UR13, UR6 ;  /* 0x00000006000d2c82 */ /* 0x000fe80008000000 */
[----:B------:R-:W-:Y:S01]  /*47a0*/  @UP2 UMOV UR7, UR5 ;  /* 0x0000000500072c82 */ /* 0x000fe20008000000 */
[----:B------:R-:W-:Y:S05]  /*47b0*/  BRA.U !UP0, `(.L_x_86) ;  /* 0x0000000108c07547 */ /* 0x000fea000b800000 */
[----:B------:R-:W-:Y:S02]  /*47c0*/  UIMAD.WIDE.U32 UR10, UR7, UR31, URZ ;  /* 0x0000001f070a72a5 */ /* 0x000fe4000f8e00ff */
[----:B------:R-:W-:Y:S02]  /*47d0*/  UP2UR UR12, UPR, URZ, 0x4 ;  /* 0x00000004ff0c7883 */ /* 0x000fe40008000000 */
[----:B------:R-:W-:Y:S02]  /*47e0*/  UISETP.NE.AND UP2, UPT, UR30, 0x1, UPT ;  /* 0x000000011e00788c */ /* 0x000fe4000bf45270 */
[----:B------:R-:W-:Y:S02]  /*47f0*/  UIMAD.WIDE.U32 UR18, UR13, UR28, URZ ;  /* 0x0000001c0d1272a5 */ /* 0x000fe4000f8e00ff */
[----:B------:R-:W-:Y:S02]  /*4800*/  USEL UR4, UR32, UR34, !UP2 ;  /* 0x0000002220047287 */ /* 0x000fe4000d000000 */
[----:B------:R-:W-:Y:S02]  /*4810*/  UISETP.NE.AND UP0, UPT, UR16, 0x1, UPT ;  /* 0x000000011000788c */ /* 0x000fe4000bf05270 */
[----:B------:R-:W-:Y:S02]  /*4820*/  UP2UR UR24, UPR, URZ, 0x2 ;  /* 0x00000002ff187883 */ /* 0x000fe40008000000 */
[----:B------:R-:W-:Y:S02]  /*4830*/  UISETP.NE.AND UP1, UPT, UR42, 0x1, UPT ;  /* 0x000000012a00788c */ /* 0x000fe4000bf25270 */
[----:B-1----:R-:W-:Y:S02]  /*4840*/  UIMAD.WIDE.U32 UR20, UR4, UR14, URZ ;  /* 0x0000000e041472a5 */ /* 0x002fe4000f8e00ff */
[----:B------:R-:W-:Y:S01]  /*4850*/  USEL UR8, UR33, UR35, !UP0 ;  /* 0x0000002321087287 */ /* 0x000fe2000c000000 */
[----:B------:R-:W-:Y:S02]  /*4860*/  UMOV UR5, UR11 ;  /* 0x0000000b00057c82 */ /* 0x000fe40008000000 */
[----:B------:R-:W-:Y:S02]  /*4870*/  USHF.R.U32.HI UR6, URZ, UR38, UR5 ;  /* 0x00000026ff067299 */ /* 0x000fe40008011605 */
[----:B------:R-:W-:Y:S02]  /*4880*/  UIMAD.WIDE.U32 UR22, UR8, UR14, URZ ;  /* 0x0000000e081672a5 */ /* 0x000fe4000f8e00ff */
[----:B------:R-:W-:Y:S02]  /*4890*/  USEL UR6, UR7, UR6, !UP2 ;  /* 0x0000000607067287 */ /* 0x000fe4000d000000 */
[----:B------:R-:W-:Y:S02]  /*48a0*/  UISETP.NE.AND UP2, UPT, UR12, URZ, UPT ;  /* 0x000000ff0c00728c */ /* 0x000fe4000bf45270 */
[----:B------:R-:W-:Y:S01]  /*48b0*/  UIMAD.WIDE.U32 UR10, UR6, UR14, URZ ;  /* 0x0000000e060a72a5 */ /* 0x000fe2000f8e00ff */
[----:B------:R-:W-:Y:S02]  /*48c0*/  UMOV UR5, UR19 ;  /* 0x0000001300057c82 */ /* 0x000fe40008000000 */
[----:B------:R-:W-:Y:S03]  /*48d0*/  USHF.R.U32.HI UR9, URZ, UR29, UR5 ;  /* 0x0000001dff097299 */ /* 0x000fe60008011605 */
[----:B------:R-:W-:Y:S02]  /*48e0*/  UMOV UR5, UR21 ;  /* 0x0000001500057c82 */ /* 0x000fe40008000000 */
[----:B------:R-:W-:Y:S03]  /*48f0*/  @UP1 USHF.R.U32.HI UR4, URZ, UR15, UR5 ;  /* 0x0000000fff041299 */ /* 0x000fe60008011605 */
[----:B------:R-:W-:Y:S01]  /*4900*/  UMOV UR5, UR23 ;  /* 0x0000001700057c82 */ /* 0x000fe20008000000 */
[----:B------:R-:W-:Y:S02]  /*4910*/  UIMAD UR4, UR42, UR4, URZ ;  /* 0x000000042a0472a4 */ /* 0x000fe4000f8e02ff */
[----:B------:R-:W-:Y:S02]  /*4920*/  @UP1 USHF.R.U32.HI UR8, URZ, UR15, UR5 ;  /* 0x0000000fff081299 */ /* 0x000fe40008011605 */
[----:B------:R-:W-:Y:S02]  /*4930*/  USEL UR5, UR13, UR9, !UP0 ;  /* 0x000000090d057287 */ /* 0x000fe4000c000000 */
[----:B------:R-:W-:Y:S02]  /*4940*/  UIMAD UR9, UR42, UR8, URZ ;  /* 0x000000082a0972a4 */ /* 0x000fe4000f8e02ff */
[----:B------:R-:W-:Y:S03]  /*4950*/  UISETP.GE.AND UP0, UPT, UR6, UR4, UPT ;  /* 0x000000040600728c */ /* 0x000fe6000bf06270 */
[----:B------:R-:W-:Y:S01]  /*4960*/  UMOV UR4, UR11 ;  /* 0x0000000b00047c82 */ /* 0x000fe20008000000 */
[----:B------:R-:W-:Y:S02]  /*4970*/  UISETP.GE.OR UP0, UPT, UR5, UR9, UP0 ;  /* 0x000000090500728c */ /* 0x000fe40008706670 */
[----:B------:R-:W-:Y:S02]  /*4980*/  USHF.R.U32.HI UR4, URZ, UR15, UR4 ;  /* 0x0000000fff047299 */ /* 0x000fe40008011604 */
[----:B------:R-:W-:Y:S02]  /*4990*/  UIMAD.WIDE.U32 UR10, UR5, UR14, URZ ;  /* 0x0000000e050a72a5 */ /* 0x000fe4000f8e00ff */
[----:B------:R-:W-:Y:S04]  /*49a0*/  USEL UR12, UR6, UR4, !UP1 ;  /* 0x00000004060c7287 */ /* 0x000fe8000c800000 */
[----:B------:R-:W-:Y:S01]  /*49b0*/  UIADD3 UR9, UPT, UPT, -UR12, URZ, URZ ;  /* 0x000000ff0c097290 */ /* 0x000fe2000fffe1ff */
[----:B------:R-:W-:Y:S02]  /*49c0*/  @!UP0 UMOV UR4, UR11 ;  /* 0x0000000b00048c82 */ /* 0x000fe40008000000 */
[----:B------:R-:W-:Y:S02]  /*49d0*/  @!UP0 USHF.R.U32.HI UR4, URZ, UR15, UR4 ;  /* 0x0000000fff048299 */ /* 0x000fe40008011604 */
[----:B------:R-:W-:Y:S02]  /*49e0*/  UIMAD UR9, UR42, UR9, UR6 ;  /* 0x000000092a0972a4 */ /* 0x000fe4000f8e0206 */
[----:B------:R-:W-:Y:S02]  /*49f0*/  @!UP0 USEL UR4, UR5, UR4, !UP1 ;  /* 0x0000000405048287 */ /* 0x000fe4000c800000 */
[----:B------:R-:W-:Y:S02]  /*4a00*/  UISETP.NE.AND UP1, UPT, UR24, URZ, UPT ;  /* 0x000000ff1800728c */ /* 0x000fe4000bf25270 */
[----:B------:R-:W-:Y:S02]  /*4a10*/  @!UP0 UIMAD UR9, UR8, UR9, UR4 ;  /* 0x00000009080982a4 */ /* 0x000fe4000f8e0204 */
[----:B------:R-:W-:Y:S02]  /*4a20*/  @!UP0 UIADD3 UR10, UPT, UPT, UR12, -UR4, URZ ;  /* 0x800000040c0a8290 */ /* 0x000fe4000fffe0ff */
[----:B------:R-:W-:Y:S02]  /*4a30*/  UIADD3 UR4, UPT, UPT, -UR5, URZ, URZ ;  /* 0x000000ff05047290 */ /* 0x000fe4000fffe1ff */
[----:B------:R-:W-:Y:S02]  /*4a40*/  UIADD3 UR8, UPT, UPT, -UR6, URZ, URZ ;  /* 0x000000ff06087290 */ /* 0x000fe4000fffe1ff */
[----:B------:R-:W-:Y:S02]  /*4a50*/  @!UP0 UIMAD UR6, UR10, UR42, UR5 ;  /* 0x0000002a0a0682a4 */ /* 0x000fe4000f8e0205 */
[----:B------:R-:W-:Y:S02]  /*4a60*/  UIMAD UR13, UR16, UR4, UR13 ;  /* 0x00000004100d72a4 */ /* 0x000fe4000f8e020d */
[----:B------:R-:W-:Y:S01]  /*4a70*/  UIMAD UR7, UR30, UR8, UR7 ;  /* 0x000000081e0772a4 */ /* 0x000fe2000f8e0207 */
[----:B------:R-:W-:Y:S02]  /*4a80*/  @!UP0 UMOV UR5, UR9 ;  /* 0x0000000900058c82 */ /* 0x000fe40008000000 */
[----:B------:R-:W-:Y:S02]  /*4a90*/  UIMAD UR13, UR5, UR16, UR13 ;  /* 0x00000010050d72a4 */ /* 0x000fe4000f8e020d */
[----:B------:R-:W-:Y:S11]  /*4aa0*/  UIMAD UR7, UR6, UR30, UR7 ;  /* 0x0000001e060772a4 */ /* 0x000ff6000f8e0207 */
[----:B------:R-:W-:Y:S01]  /*4ab0*/  @!UPT UIADD3 URZ, UPT, UPT, URZ, URZ, URZ ;  /* 0x000000fffffff290 */ /* 0x000fe2000fffe0ff */
.L_x_86:
[----:B------:R-:W3:Y:S01]  /*4ac0*/  @!UP3 LDCU.128 UR20, c[0x0][0xb10] ;  /* 0x00016200ff14b7ac */ /* 0x000ee20008000c00 */
[----:B------:R-:W-:Y:S02]  /*4ad0*/  ISETP.NE.U32.AND P0, PT, RZ, UR26, PT ;  /* 0x0000001aff007c0c */ /* 0x000fe4000bf05070 */
[----:B------:R-:W-:Y:S02]  /*4ae0*/  SHF.L.U32 R2, R11, 0x1f, RZ ;  /* 0x0000001f0b027819 */ /* 0x000fe400000006ff */
[----:B------:R-:W-:Y:S01]  /*4af0*/  ISETP.NE.AND.EX P0, PT, RZ, UR27, PT, P0 ;  /* 0x0000001bff007c0c */ /* 0x000fe2000bf05300 */
[----:B------:R-:W4:Y:S01]  /*4b00*/  @!UP3 LDCU UR5, c[0x0][0xb0c] ;  /* 0x00016180ff05b7ac */ /* 0x000f220008000800 */
[----:B---3--:R-:W-:Y:S07]  /*4b10*/  UIMAD.WIDE.U32 UR8, UR13, UR20, URZ ;  /* 0x000000140d0872a5 */ /* 0x008fee000f8e00ff */
[----:B------:R-:W-:Y:S01]  /*4b20*/  @!UP3 UMOV UR4, UR9 ;  /* 0x000000090004bc82 */ /* 0x000fe20008000000 */
[----:B----4-:R-:W-:Y:S02]  /*4b30*/  @!UP3 UISETP.NE.AND UP0, UPT, UR5, 0x1, UPT ;  /* 0x000000010500b88c */ /* 0x010fe4000bf05270 */
[----:B------:R-:W-:Y:S02]  /*4b40*/  @!UP3 USHF.R.U32.HI UR4, URZ, UR21, UR4 ;  /* 0x00000015ff04b299 */ /* 0x000fe40008011604 */
[----:B------:R-:W-:Y:S02]  /*4b50*/  UIMAD.WIDE.U32 UR8, UR7, UR23, URZ ;  /* 0x00000017070872a5 */ /* 0x000fe4000f8e00ff */
[----:B------:R-:W-:Y:S02]  /*4b60*/  @!UP3 USEL UR10, UR13, UR4, !UP0 ;  /* 0x000000040d0ab287 */ /* 0x000fe4000c000000 */
[----:B------:R-:W-:Y:S03]  /*4b70*/  @!UP3 UISETP.NE.AND UP0, UPT, UR22, 0x1, UPT ;  /* 0x000000011600b88c */ /* 0x000fe6000bf05270 */
[----:B------:R-:W-:Y:S02]  /*4b80*/  @!UP3 UMOV UR6, UR9 ;  /* 0x000000090006bc82 */ /* 0x000fe40008000000 */
[----:B------:R-:W3:Y:S02]  /*4b90*/  @!UP3 LDCU UR4, c[0x0][0xb20] ;  /* 0x00016400ff04b7ac */ /* 0x000ee40008000800 */
[----:B---3--:R-:W-:Y:S04]  /*4ba0*/  @!UP3 USHF.R.U32.HI UR6, URZ, UR4, UR6 ;  /* 0x00000004ff06b299 */ /* 0x008fe80008011606 */
[----:B------:R-:W-:Y:S04]  /*4bb0*/  @!UP3 USEL UR6, UR7, UR6, !UP0 ;  /* 0x000000060706b287 */ /* 0x000fe8000c000000 */
[----:B------:R-:W-:Y:S02]  /*4bc0*/  @!UP3 UIADD3 UR4, UPT, UPT, -UR10, UR6, URZ ;  /* 0x000000060a04b290 */ /* 0x000fe4000fffe1ff */
[----:B------:R-:W-:Y:S02]  /*4bd0*/  @!UP3 UIADD3 UR6, UPT, UPT, UR10, -UR6, URZ ;  /* 0x800000060a06b290 */ /* 0x000fe4000fffe0ff */
[----:B------:R-:W-:Y:S02]  /*4be0*/  @!UP3 UIMAD UR13, UR4, UR5, UR13 ;  /* 0x00000005040db2a4 */ /* 0x000fe4000f8e020d */
[----:B------:R-:W-:Y:S01]  /*4bf0*/  @!UP3 UIMAD UR7, UR6, UR22, UR7 ;  /* 0x000000160607b2a4 */ /* 0x000fe2000f8e0207 */
[----:B------:R-:W-:Y:S11]  /*4c00*/  BRA.U UP4, `(.L_x_87) ;  /* 0x0000000104107547 */ /* 0x000ff6000b800000 */
[----:B------:R-:W-:Y:S04]  /*4c10*/  MOV R3, UR37 ;  /* 0x0000002500037c02 */ /* 0x000fe80008000f00 */
[----:B------:R-:W-:Y:S04]  /*4c20*/  SHF.L.U32 R3, R3, 0x1f, RZ ;  /* 0x0000001f03037819 */ /* 0x000fe800000006ff */
[----:B------:R-:W3:Y:S02]  /*4c30*/  SYNCS.PHASECHK.TRANS64.TRYWAIT P1, [UR17+0xe8], R3 ;  /* 0x0000e803ff0075a7 */ /* 0x000ee40008021111 */
[----:B---3--:R-:W-:Y:S05]  /*4c40*/  @!P1 BRA `(.L_x_88) ;  /* 0x0000002c00189947 */ /* 0x008fea0003800000 */
.L_x_87:
[----:B------:R-:W-:Y:S05]  /*4c50*/  BRA.U !UP6, `(.L_x_89) ;  /* 0x000000010e387547 */ /* 0x000fea000b800000 */
[----:B------:R-:W-:Y:S01]  /*4c60*/  UPLOP3.LUT UP1, UPT, UPT, UPT, UP5, 0x80, 0x8 ;  /* 0x000000000008789c */ /* 0x000fe20003f2f050 */
[----:B--2---:R-:W-:Y:S01]  /*4c70*/  HFMA2 R0, -RZ, RZ, 0, 5.9604644775390625e-08 ;  /* 0x00000001ff007431 */ /* 0x004fe200000001ff */
[----:B------:R-:W2:Y:S01]  /*4c80*/  LDCU.64 UR8, c[0x0][0x358] ;  /* 0x00006b00ff0877ac */ /* 0x000ea20008000a00 */
[----:B------:R-:W-:Y:S03]  /*4c90*/  IMAD.MOV.U32 R79, RZ, RZ, 0x1 ;  /* 0x00000001ff4f7424 */ /* 0x000fe600078e00ff */
[----:B------:R-:W-:Y:S05]  /*4ca0*/  PLOP3.LUT P1, PT, PT, PT, UP1, 0x80, 0x8 ;  /* 0x000000000008781c */ /* 0x000fea0003f2f018 */
[----:B------:R-:W3:Y:S01]  /*4cb0*/  @UP1 LDCU.64 UR4, c[0x0][0x888] ;  /* 0x00011100ff0417ac */ /* 0x000ee20008000a00 */
[----:B------:R-:W-:Y:S07]  /*4cc0*/  @UP1 UIMAD UR6, UR36, UR26, URZ ;  /* 0x0000001a240612a4 */ /* 0x000fee000f8e02ff */
[----:B------:R-:W-:Y:S01]  /*4cd0*/  @!P1 PRMT R79, R0, 0x7610, R79 ;  /* 0x00007610004f9816 */ /* 0x000fe2000000004f */
[----:B---3--:R-:W-:Y:S06]  /*4ce0*/  @UP1 UIMAD.WIDE UR4, UR6, 0x4, UR4 ;  /* 0x00000004060418a5 */ /* 0x008fec000f8e0204 */
[----:B------:R-:W-:Y:S01]  /*4cf0*/  IMAD.U32 R4, RZ, RZ, UR4 ;  /* 0x00000004ff047e24 */ /* 0x000fe2000f8e00ff */
[----:B------:R-:W-:Y:S04]  /*4d00*/  MOV R5, UR5 ;  /* 0x0000000500057c02 */ /* 0x000fe80008000f00 */
[----:B------:R-:W3:Y:S01]  /*4d10*/  @!UP1 LDCU UR4, c[0x0][0x880] ;  /* 0x00011000ff0497ac */ /* 0x000ee20008000800 */
[----:B--2--5:R4:W5:Y:S02]  /*4d20*/  @P1 LDG.E R39, desc[UR8][R4.64] ;  /* 0x0000000804271981 */ /* 0x024964000c1e1900 */
[----:B---34-:R-:W-:Y:S07]  /*4d30*/  @!P1 IMAD.U32 R39, RZ, RZ, UR4 ;  /* 0x00000004ff279e24 */ /* 0x018fee000f8e00ff */
.L_x_89:
[----:B-----5:R-:W-:Y:S01]  /*4d40*/  @!P0 FSETP.EQ.AND P2, PT, R39, RZ, PT ;  /* 0x000000ff2700820b */ /* 0x020fe20003f42000 */
[----:B------:R-:W-:Y:S01]  /*4d50*/  @!UPT UIADD3 URZ, UPT, UPT, URZ, URZ, URZ ;  /* 0x000000fffffff290 */ /* 0x000fe2000fffe0ff */
[----:B------:R-:W-:Y:S11]  /*4d60*/  @!P0 BRA `(.L_x_90) ;  /* 0x0000000000148947 */ /* 0x000ff60003800000 */
[----:B------:R-:W-:Y:S02]  /*4d70*/  LOP3.LUT P0, RZ, R79, 0xff, RZ, 0xc0, !PT ;  /* 0x000000ff4fff7812 */ /* 0x000fe4000780c0ff */
[----:B------:R-:W-:Y:S04]  /*4d80*/  PLOP3.LUT P2, PT, PT, PT, UP1, 0x80, 0x8 ;  /* 0x000000000008781c */ /* 0x000fe80003f4f018 */
[----:B------:R-:W-:Y:S07]  /*4d90*/  PLOP3.LUT P2, PT, P2, PT, PT, 0x8, 0x80 ;  /* 0x000000000080781c */ /* 0x000fee000174e170 */
[----:B------:R-:W-:Y:S11]  /*4da0*/  @P0 FSETP.EQ.AND P2, PT, R39, RZ, PT ;  /* 0x000000ff2700020b */ /* 0x000ff60003f42000 */
[----:B------:R-:W-:Y:S02]  /*4db0*/  @!UPT UIADD3 URZ, UPT, UPT, URZ, URZ, URZ ;  /* 0x000000fffffff290 */ /* 0x000fe4000fffe0ff */
.L_x_90:
[----:B------:R-:W3:Y:S01]  /*4dc0*/  SYNCS.PHASECHK.TRANS64.TRYWAIT P0, [UR17+0xd8], R2 ;  /* 0x0000d802ff0075a7 */ /* 0x000ee20008001111 */
[----:B------:R-:W-:Y:S02]  /*4dd0*/  ELECT P1, URZ, PT ;  /* 0x0000000000ff782f */ /* 0x000fe40003820000 */
[----:B------:R-:W-:Y:S01]  /*4de0*/  IADD3 R10, PT, PT, R10, 0x1, RZ ;  /* 0x000000010a0a7810 */ /* 0x000fe20007ffe0ff */
[----:B---3--:R-:W-:Y:S10]  /*4df0*/  @!P0 BRA `(.L_x_91) ;  /* 0x0000002800c48947 */ /* 0x008ff40003800000 */
.L_x_160:
[----:B------:R-:W-:Y:S01]  /*4e00*/  PLOP3.LUT P1, PT, P2, P1, PT, 0xf2, 0x2f ;  /* 0x00000000002f781c */ /* 0x000fe20001723e72 */
[----:B------:R-:W-:Y:S01]  /*4e10*/  UMOV UR18, 0x0 ;  /* 0x0000000000127882 */ /* 0x000fe20000000000 */
[----:B------:R-:W-:Y:S01]  /*4e20*/  UMOV UR19, 0x10000000 ;  /* 0x1000000000137882 */ /* 0x000fe20000000000 */
[----:B------:R-:W-:Y:S01]  /*4e30*/  UMOV UR12, UR36 ;  /* 0x00000024000c7c82 */ /* 0x000fe20008000000 */
[----:B------:R-:W-:Y:S01]  /*4e40*/  LOP3.LUT R11, R11, 0x1, RZ, 0x3c, !PT ;  /* 0x000000010b0b7812 */ /* 0x000fe200078e3cff */
[----:B------:R-:W-:Y:S01]  /*4e50*/  UMOV UR36, UR25 ;  /* 0x0000001900247c82 */ /* 0x000fe20008000000 */
[----:B------:R-:W-:Y:S07]  /*4e60*/  UPLOP3.LUT UP4, UPT, UPT, UPT, UPT, 0x80, 0x8 ;  /* 0x000000000008789c */ /* 0x000fee0003f8f070 */
[----:B--2---:R-:W-:Y:S01]  /*4e70*/  @!P1 IADD3 R2, P0, PT, R12, 0x580, RZ ;  /* 0x000005800c029810 */ /* 0x004fe20007f1e0ff */
[----:B------:R-:W-:Y:S03]  /*4e80*/  VOTEU.ALL UP0, P1 ;  /* 0x0000000000ff7886 */ /* 0x000fe60000800000 */
[----:B------:R-:W-:Y:S01]  /*4e90*/  @!P1 R2UR UR5, R2 ;  /* 0x00000000020592ca */ /* 0x000fe200000e0000 */
[----:B------:R-:W-:Y:S01]  /*4ea0*/  @!P1 IMAD.X R0, RZ, RZ, R13, P0 ;  /* 0x000000ffff009224 */ /* 0x000fe200000e060d */
[----:B------:R-:W-:Y:S01]  /*4eb0*/  @!UP0 USHF.L.U32 UR10, UR45, 0x6, URZ ;  /* 0x000000062d0a8899 */ /* 0x000fe200080006ff */
[----:B------:R-:W-:Y:S01]  /*4ec0*/  ISETP.NE.AND P0, PT, R10, 0x2, PT ;  /* 0x000000020a00780c */ /* 0x000fe20003f05270 */
[----:B------:R-:W-:Y:S02]  /*4ed0*/  @!UP0 USHF.L.U32 UR11, UR46, 0x6, URZ ;  /* 0x000000062e0b8899 */ /* 0x000fe400080006ff */
[----:B------:R-:W-:Y:S01]  /*4ee0*/  @!P1 R2UR UR4, R0 ;  /* 0x00000000000492ca */ /* 0x000fe200000e0000 */
[----:B------:R-:W-:Y:S01]  /*4ef0*/  @!UP0 UIADD3 UR8, UPT, UPT, UR17, 0x200, URZ ;  /* 0x0000020011088890 */ /* 0x000fe2000fffe0ff */
[----:B------:R-:W-:Y:S01]  /*4f00*/  SEL R0, RZ, 0x1, P0 ;  /* 0x00000001ff007807 */ /* 0x000fe20000000000 */
[----:B------:R-:W-:Y:S01]  /*4f10*/  @!UP0 UIADD3 UR9, UPT, UPT, UR17, 0xd0, URZ ;  /* 0x000000d011098890 */ /* 0x000fe2000fffe0ff */
[----:B------:R-:W-:Y:S01]  /*4f20*/  SEL R10, R10, RZ, P0 ;  /* 0x000000ff0a0a7207 */ /* 0x000fe20000000000 */
[----:B------:R-:W-:Y:S01]  /*4f30*/  VOTEU.ALL UP0, P1 ;  /* 0x0000000000ff7886 */ /* 0x000fe20000800000 */
[----:B------:R-:W-:Y:S01]  /*4f40*/  LOP3.LUT R9, R9, R0, RZ, 0x3c, !PT ;  /* 0x0000000009097212 */ /* 0x000fe200078e3cff */
[----:B------:R-:W-:Y:S01]  /*4f50*/  IMAD.U32 R2, RZ, RZ, UR5 ;  /* 0x00000005ff027e24 */ /* 0x000fe2000f8e00ff */
[----:B------:R-:W-:Y:S02]  /*4f60*/  UIADD3 UR45, UPT, UPT, UR7, UR57, URZ ;  /* 0x00000039072d7290 */ /* 0x000fe4000fffe0ff */
[----:B------:R-:W-:Y:S03]  /*4f70*/  UIADD3 UR46, UPT, UPT, UR13, UR60, URZ ;  /* 0x0000003c0d2e7290 */ /* 0x000fe6000fffe0ff */
[----:B------:R-:W-:Y:S01]  /*4f80*/  IMAD.U32 R3, RZ, RZ, UR4 ;  /* 0x00000004ff037e24 */ /* 0x000fe2000f8e00ff */
[----:B------:R-:W-:Y:S04]  /*4f90*/  @!P1 R2UR UR4, R2 ;  /* 0x00000000020492ca */ /* 0x000fe800000e0000 */
[----:B------:R-:W-:Y:S11]  /*4fa0*/  @!P1 R2UR UR5, R3 ;  /* 0x00000000030592ca */ /* 0x000ff600000e0000 */
[----:B------:R-:W-:Y:S02]  /*4fb0*/  @!UPT UIADD3 URZ, UPT, UPT, URZ, URZ, URZ ;  /* 0x000000fffffff290 */ /* 0x000fe4000fffe0ff */
[----:B------:R2:W-:Y:S01]  /*4fc0*/  @!UP0 UTMALDG.3D [UR8], [UR4], desc[UR18] ;  /* 0x00001208040085b4 */ /* 0x0005e20008011000 */
[----:B------:R2:W-:Y:S01]  /*4fd0*/  @!P1 SYNCS.ARRIVE.TRANS64.RED.A0TR RZ, [UR17+0xd0], R8 ;  /* 0x0000d008ffff99a7 */ /* 0x0005e20008300411 */
[----:B------:R-:W-:Y:S01]  /*4fe0*/  SYNCS.ARRIVE.TRANS64.RED.A1T0 RZ, [UR48], RZ ;  /* 0x000000ffffff79a7 */ /* 0x000fe20008100430 */
[----:B------:R-:W-:Y:S05]  /*4ff0*/  BRA.U UP2, `(.L_x_92) ;  /* 0xfffffff502747547 */ /* 0x000fea000b83ffff */
[----:B------:R-:W-:Y:S07]  /*5000*/  MOV R0, UR17 ;  /* 0x0000001100007c02 */ /* 0x000fee0008000f00 */
.L_x_93:
[----:B---3--:R-:W-:-:S04]  /*5010*/  SHF.L.U32 R2, R11, 0x1f, RZ ;  /* 0x0000001f0b027819 */ /* 0x008fc800000006ff */
[----:B------:R3:W4:Y:S03]  /*5020*/  SYNCS.PHASECHK.TRANS64.TRYWAIT P0, [R0+URZ+0xd8], R2 ;  /* 0x0000d802000075a7 */ /* 0x00072600080011ff */
[----:B----4-:R-:W-:Y:S05]  /*5030*/  @!P0 NANOSLEEP.SYNCS 0x989680 ;  /* 0x009896800000895d */ /* 0x010fea0003900000 */
[----:B------:R-:W4:Y:S02]  /*5040*/  @!P0 SYNCS.PHASECHK.TRANS64 P0, [R0+URZ+0xd8], R2 ;  /* 0x0000d802000085a7 */ /* 0x000f2400080010ff */
[----:B-12-4-:R-:W-:Y:S05]  /*5050*/  @P0 EXIT ;  /* 0x000000000000094d */ /* 0x016fea0003800000 */
[----:B------:R-:W-:Y:S05]  /*5060*/  BRA `(.L_x_93) ;  /* 0xfffffffc00e87947 */ /* 0x000fea000383ffff */
.L_x_84:
[----:B------:R-:W-:-:S06]  /*5070*/  UISETP.GE.AND UP0, UPT, UR18, 0x4, UPT ;  /* 0x000000041200788c */ /* 0x000fcc000bf06270 */
[----:B------:R-:W-:-:S13]  /*5080*/  PLOP3.LUT P0, PT, PT, PT, UP0, 0x80, 0x8 ;  /* 0x000000000008781c */ /* 0x000fda0003f0f008 */
[----:B-1----:R-:W-:Y:S05]  /*5090*/  @!P0 EXIT ;  /* 0x000000000000894d */ /* 0x002fea0003800000 */
[----:B------:R-:W-:Y:S01]  /*50a0*/  BAR.SYNC.DEFER_BLOCKING 0x6, 0xa0 ;  /* 0x0182800000007b1d */ /* 0x000fe20000010000 */
[C---:B------:R-:W-:Y:S02]  /*50b0*/  IMAD.SHL.U32 R7, R76.reuse, 0x40, RZ ;  /* 0x000000404c077824 */ /* 0x040fe400078e00ff */
[----:B------:R-:W-:Y:S02]  /*50c0*/  HFMA2 R81, -RZ, RZ, 0, 0 ;  /* 0x00000000ff517431 */ /* 0x000fe400000001ff */
[C---:B------:R-:W-:Y:S01]  /*50d0*/  IMAD.SHL.U32 R4, R76.reuse, 0x20, RZ ;  /* 0x000000204c047824 */ /* 0x040fe200078e00ff */
[----:B------:R-:W-:Y:S01]  /*50e0*/  CS2R R82, SRZ ;  /* 0x0000000000527805 */ /* 0x000fe2000001ff00 */
[----:B------:R-:W-:Y:S01]  /*50f0*/  IMAD.SHL.U32 R6, R76, 0x2, RZ ;  /* 0x000000024c067824 */ /* 0x000fe200078e00ff */
[----:B------:R-:W-:Y:S01]  /*5100*/  UMOV UR44, 0x400 ;  /* 0x00000400002c7882 */ /* 0x000fe20000000000 */
[----:B------:R-:W-:Y:S01]  /*5110*/  LOP3.LUT R5, R7, 0x180, RZ, 0xc0, !PT ;  /* 0x0000018007057812 */ /* 0x000fe200078ec0ff */
[----:B------:R-:W-:Y:S01]  /*5120*/  ULEA UR44, UR48, UR44, 0x18 ;  /* 0x0000002c302c7291 */ /* 0x000fe2000f8ec0ff */
[----:B------:R-:W-:Y:S01]  /*5130*/  LOP3.LUT R4, R4, 0xc00, RZ, 0xc0, !PT ;  /* 0x00000c0004047812 */ /* 0x000fe200078ec0ff */
[----:B------:R-:W1:Y:S01]  /*5140*/  LDC.64 R72, c[0x0][0x888] ;  /* 0x00022200ff487b82 */ /* 0x000e620000000a00 */
[----:B------:R-:W-:Y:S01]  /*5150*/  LOP3.LUT R6, R5, 0x20, R6, 0xf8, !PT ;  /* 0x0000002005067812 */ /* 0x000fe200078ef806 */
[----:B------:R-:W-:Y:S01]  /*5160*/  IMAD.SHL.U32 R5, R76, 0x8, RZ ;  /* 0x000000084c057824 */ /* 0x000fe200078e00ff */
[----:B------:R-:W-:Y:S01]  /*5170*/  LOP3.LUT R4, R4, 0x40, R7, 0xf8, !PT ;  /* 0x0000004004047812 */ /* 0x000fe200078ef807 */
[----:B------:R-:W-:Y:S01]  /*5180*/  IMAD.U32 R37, R76, 0x10000, RZ ;  /* 0x000100004c257824 */ /* 0x000fe200078e00ff */
[----:B------:R-:W-:Y:S01]  /*5190*/  UIADD3 UR4, UPT, UPT, UR44, 0x1200, URZ ;  /* 0x000012002c047890 */ /* 0x000fe2000fffe0ff */
[----:B------:R-:W-:Y:S01]  /*51a0*/  IMAD.MOV.U32 R36, RZ, RZ, RZ ;  /* 0x000000ffff247224 */ /* 0x000fe200078e00ff */
[----:B------:R-:W-:Y:S01]  /*51b0*/  LOP3.LUT R5, R6, 0x30, R5, 0x78, !PT ;  /* 0x0000003006057812 */ /* 0x000fe200078e7805 */
[----:B------:R-:W2:Y:S01]  /*51c0*/  LDC.64 R74, c[0x0][0x890] ;  /* 0x00022400ff4a7b82 */ /* 0x000ea20000000a00 */
[----:B------:R-:W-:Y:S01]  /*51d0*/  LOP3.LUT R4, R4, 0x200, R7, 0xf8, !PT ;  /* 0x0000020004047812 */ /* 0x000fe200078ef807 */
[----:B------:R-:W-:Y:S01]  /*51e0*/  IMAD.MOV.U32 R84, RZ, RZ, RZ ;  /* 0x000000ffff547224 */ /* 0x000fe200078e00ff */
[----:B------:R-:W-:Y:S01]  /*51f0*/  LOP3.LUT R37, R37, 0x600000, RZ, 0xc0, !PT ;  /* 0x0060000025257812 */ /* 0x000fe200078ec0ff */
[----:B------:R-:W-:Y:S01]  /*5200*/  IMAD.U32 R85, RZ, RZ, UR4 ;  /* 0x00000004ff557e24 */ /* 0x000fe2000f8e00ff */
[----:B------:R-:W-:Y:S01]  /*5210*/  LOP3.LUT R78, R4, R5, RZ, 0xfc, !PT ;  /* 0x00000005044e7212 */ /* 0x000fe200078efcff */
[----:B------:R-:W3:Y:S01]  /*5220*/  LDS R0, [UR44+0x1a0] ;  /* 0x0001a02cff007984 */ /* 0x000ee20008000800 */
[----:B------:R-:W-:Y:S01]  /*5230*/  IMAD.SHL.U32 R4, R76, 0x10, RZ ;  /* 0x000000104c047824 */ /* 0x000fe200078e00ff */
[----:B------:R-:W4:Y:S01]  /*5240*/  LDC.64 R70, c[0x0][0x8b0] ;  /* 0x00022c00ff467b82 */ /* 0x000f220000000a00 */
[----:B------:R-:W-:Y:S01]  /*5250*/  IADD3 R77, PT, PT, R78, UR44, RZ ;  /* 0x0000002c4e4d7c10 */ /* 0x000fe2000fffe0ff */
[----:B------:R-:W1:Y:S02]  /*5260*/  LDCU UR50, c[0x0][0x370] ;  /* 0x00006e00ff3277ac */ /* 0x000e640008000800 */
[----:B------:R-:W-:Y:S01]  /*5270*/  LOP3.LUT R4, R4, 0x20, RZ, 0xc0, !PT ;  /* 0x0000002004047812 */ /* 0x000fe200078ec0ff */
[----:B------:R-:W1:Y:S03]  /*5280*/  LDCU.64 UR62, c[0x0][0x348] ;  /* 0x00006900ff3e77ac */ /* 0x000e660008000a00 */
[----:B------:R-:W1:Y:S01]  /*5290*/  LDC.64 R68, c[0x0][0x8a8] ;  /* 0x00022a00ff447b82 */ /* 0x000e620000000a00 */
[----:B------:R-:W-:Y:S01]  /*52a0*/  IADD3 R77, PT, PT, -R4, 0x200, R77 ;  /* 0x00000200044d7810 */ /* 0x000fe20007ffe14d */
[----:B------:R-:W1:Y:S01]  /*52b0*/  LDCU UR43, c[0x0][0xb0c] ;  /* 0x00016180ff2b77ac */ /* 0x000e620008000800 */
[----:B------:R-:W1:Y:S01]  /*52c0*/  LDCU UR39, c[0x0][0xb30] ;  /* 0x00016600ff2777ac */ /* 0x000e620008000800 */
[----:B------:R-:W1:Y:S01]  /*52d0*/  LDCU.64 UR58, c[0x0][0x888] ;  /* 0x00011100ff3a77ac */ /* 0x000e620008000a00 */
[----:B------:R-:W1:Y:S01]  /*52e0*/  LDCU.64 UR40, c[0x0][0xb28] ;  /* 0x00016500ff2877ac */ /* 0x000e620008000a00 */
[----:B------:R-:W1:Y:S01]  /*52f0*/  LDCU.128 UR52, c[0x0][0xb10] ;  /* 0x00016200ff3477ac */ /* 0x000e620008000c00 */
[----:B------:R-:W1:Y:S01]  /*5300*/  LDCU UR49, c[0x0][0x374] ;  /* 0x00006e80ff3177ac */ /* 0x000e620008000800 */
[----:B------:R-:W-:Y:S01]  /*5310*/  UIADD3 UR56, UPT, UPT, UR44, 0x200, URZ ;  /* 0x000002002c387890 */ /* 0x000fe2000fffe0ff */
[----:B---3--:R-:W-:-:S11]  /*5320*/  IMAD.IADD R37, R0, 0x1, R37 ;  /* 0x0000000100257824 */ /* 0x008fd600078e0225 */
.L_x_111:
[----:B------:R-:W-:Y:S02]  /*5330*/  LEA R3, R81, UR44, 0x3 ;  /* 0x0000002c51037c11 */ /* 0x000fe4000f8e18ff */
[----:B------:R-:W-:Y:S02]  /*5340*/  SHF.L.U32 R0, R83, 0x1f, RZ ;  /* 0x0000001f53007819 */ /* 0x000fe400000006ff */
[----:B-1----:R-:W-:Y:S02]  /*5350*/  LEA R4, R81, UR44, 0x4 ;  /* 0x0000002c51047c11 */ /* 0x002fe4000f8e20ff */
[----:B------:R-:W3:Y:S02]  /*5360*/  SYNCS.PHASECHK.TRANS64.TRYWAIT P0, [R3+URZ+0xf0], R0 ;  /* 0x0000f000030075a7 */ /* 0x000ee400080011ff */
[----:B--23--:R-:W-:Y:S05]  /*5370*/  @!P0 BRA `(.L_x_94) ;  /* 0x00000024007c8947 */ /* 0x00cfea0003800000 */
.L_x_161:
[----:B------:R-:W1:Y:S01]  /*5380*/  LDS.128 R4, [R4+0x180] ;  /* 0x0001800004047984 */ /* 0x000e620000000c00 */
[----:B------:R-:W-:Y:S01]  /*5390*/  UISETP.GE.AND UP0, UPT, UR42, 0x1, UPT ;  /* 0x000000012a00788c */ /* 0x000fe2000bf06270 */
[----:B------:R-:W-:Y:S01]  /*53a0*/  @!PT LDS RZ, [RZ] ;  /* 0x00000000fffff984 */ /* 0x000fe20000000800 */
[----:B------:R-:W-:Y:S01]  /*53b0*/  @!PT LDS RZ, [RZ] ;  /* 0x00000000fffff984 */ /* 0x000fe20000000800 */
[----:B------:R-:W-:Y:S01]  /*53c0*/  @!PT LDS RZ, [RZ] ;  /* 0x00000000fffff984 */ /* 0x000fe20000000800 */
[----:B------:R-:W-:Y:S01]  /*53d0*/  @!PT LDS RZ, [RZ] ;  /* 0x00000000fffff984 */ /* 0x000fe20000000800 */
[----:B------:R2:W-:Y:S06]  /*53e0*/  MEMBAR.ALL.CTA ;  /* 0x0000000000007992 */ /* 0x0005ec0000008000 */
[----:B--2---:R-:W2:Y:S01]  /*53f0*/  FENCE.VIEW.ASYNC.S ;  /* 0x00000000000073c6 */ /* 0x004ea20000000000 */
[----:B-1----:R-:W-:Y:S11]  /*5400*/  LOP3.LUT P0, RZ, R6, 0x1, RZ, 0xc0, !PT ;  /* 0x0000000106ff7812 */ /* 0x002ff6000780c0ff */
[----:B------:R-:W-:Y:S02]  /*5410*/  @!UPT UIADD3 URZ, UPT, UPT, URZ, URZ, URZ ;  /* 0x000000fffffff290 */ /* 0x000fe4000fffe0ff */
[----:B--2---:R-:W-:Y:S01]  /*5420*/  VOTEU.ANY UP1, P0 ;  /* 0x0000000000ff7886 */ /* 0x004fe20000020100 */
[----:B------:R-:W-:Y:S01]  /*5430*/  PLOP3.LUT P0, PT, PT, PT, UP1, 0x80, 0x8 ;  /* 0x000000000008781c */ /* 0x000fe20003f0f018 */
[----:B------:R-:W-:Y:S11]  /*5440*/  UP2UR UR47, UPR, URZ, 0x2 ;  /* 0x00000002ff2f7883 */ /* 0x000ff60008000000 */
[----:B------:R-:W-:Y:S01]  /*5450*/  @!UPT UIADD3 URZ, UPT, UPT, URZ, URZ, URZ ;  /* 0x000000fffffff290 */ /* 0x000fe2000fffe0ff */
[----:B---3--:R-:W-:Y:S02]  /*5460*/  @P0 SHF.R.U32.HI R0, RZ, 0x10, R5 ;  /* 0x00000010ff000819 */ /* 0x008fe40000011605 */
        /* <DEDUP_REMOVED lines=12> */
[----:B------:R-:W2:Y:S01]  /*5530*/  LDCU UR12, c[0x0][0xb20] ;  /* 0x00016400ff0c77ac */ /* 0x000ea20008000800 */
[----:B------:R-:W-:Y:S02]  /*5540*/  UIMAD.WIDE.U32 UR4, UR49, UR55, URZ ;  /* 0x00000037310472a5 */ /* 0x000fe4000f8e00ff */
[----:B------:R-:W-:Y:S02]  /*5550*/  UIMAD.WIDE.U32 UR6, UR50, UR52, URZ ;  /* 0x00000034320672a5 */ /* 0x000fe4000f8e00ff */
[----:B------:R-:W-:Y:S02]  /*5560*/  UISETP.NE.AND UP0, UPT, UR54, 0x1, UPT ;  /* 0x000000013600788c */ /* 0x000fe4000bf05270 */
[----:B------:R-:W-:Y:S02]  /*5570*/  UIMAD.WIDE.U32 UR8, UR37, UR55, URZ ;  /* 0x00000037250872a5 */ /* 0x000fe4000f8e00ff */
[----:B------:R-:W-:Y:S02]  /*5580*/  UIMAD.WIDE.U32 UR10, UR38, UR52, URZ ;  /* 0x00000034260a72a5 */ /* 0x000fe4000f8e00ff */
[----:B------:R-:W-:Y:S02]  /*5590*/  UISETP.NE.AND UP1, UPT, UR43, 0x1, UPT ;  /* 0x000000012b00788c */ /* 0x000fe4000bf25270 */
[----:B------:R-:W-:Y:S01]  /*55a0*/  UISETP.NE.AND UP2, UPT, UR42, 0x1, UPT ;  /* 0x000000012a00788c */ /* 0x000fe2000bf45270 */
[----:B------:R-:W-:Y:S02]  /*55b0*/  UMOV UR4, UR5 ;  /* 0x0000000500047c82 */ /* 0x000fe40008000000 */
[----:B--2---:R-:W-:Y:S03]  /*55c0*/  USHF.R.U32.HI UR5, URZ, UR12, UR4 ;  /* 0x0000000cff057299 */ /* 0x004fe60008011604 */
[----:B------:R-:W-:Y:S02]  /*55d0*/  UMOV UR4, UR7 ;  /* 0x0000000700047c82 */ /* 0x000fe40008000000 */
[----:B------:R-:W-:Y:S02]  /*55e0*/  USHF.R.U32.HI UR7, URZ, UR53, UR4 ;  /* 0x00000035ff077299 */ /* 0x000fe40008011604 */
[----:B------:R-:W-:Y:S02]  /*55f0*/  USEL UR4, UR49, UR5, !UP0 ;  /* 0x0000000531047287 */ /* 0x000fe4000c000000 */
[----:B------:R-:W-:Y:S01]  /*5600*/  USEL UR7, UR50, UR7, !UP1 ;  /* 0x0000000732077287 */ /* 0x000fe2000c800000 */
[----:B------:R-:W-:Y:S01]  /*5610*/  UMOV UR5, UR9 ;  /* 0x0000000900057c82 */ /* 0x000fe20008000000 */
[----:B------:R-:W-:Y:S02]  /*5620*/  UIMAD.WIDE.U32 UR8, UR4, UR40, URZ ;  /* 0x00000028040872a5 */ /* 0x000fe4000f8e00ff */
[----:B------:R-:W-:Y:S03]  /*5630*/  USHF.R.U32.HI UR6, URZ, UR12, UR5 ;  /* 0x0000000cff067299 */ /* 0x000fe60008011605 */
[----:B------:R-:W-:Y:S01]  /*5640*/  UMOV UR5, UR11 ;  /* 0x0000000b00057c82 */ /* 0x000fe20008000000 */
[----:B------:R-:W-:Y:S02]  /*5650*/  UIMAD.WIDE.U32 UR10, UR7, UR40, URZ ;  /* 0x00000028070a72a5 */ /* 0x000fe4000f8e00ff */
[----:B------:R-:W-:Y:S02]  /*5660*/  USHF.R.U32.HI UR12, URZ, UR53, UR5 ;  /* 0x00000035ff0c7299 */ /* 0x000fe40008011605 */
[----:B------:R-:W-:Y:S01]  /*5670*/  USEL UR6, UR37, UR6, !UP0 ;  /* 0x0000000625067287 */ /* 0x000fe2000c000000 */
[----:B------:R-:W-:Y:S02]  /*5680*/  UMOV UR5, UR9 ;  /* 0x0000000900057c82 */ /* 0x000fe40008000000 */
[----:B------:R-:W-:Y:S01]  /*5690*/  UMOV UR10, UR11 ;  /* 0x0000000b000a7c82 */ /* 0x000fe20008000000 */
[----:B------:R-:W-:Y:S02]  /*56a0*/  @UP2 USHF.R.U32.HI UR4, URZ, UR41, UR5 ;  /* 0x00000029ff042299 */ /* 0x000fe40008011605 */
[----:B------:R-:W-:Y:S02]  /*56b0*/  @UP2 USHF.R.U32.HI UR7, URZ, UR41, UR10 ;  /* 0x00000029ff072299 */ /* 0x000fe4000801160a */
[----:B------:R-:W-:Y:S02]  /*56c0*/  UIMAD UR4, UR42, UR4, URZ ;  /* 0x000000042a0472a4 */ /* 0x000fe4000f8e02ff */
[----:B------:R-:W-:Y:S02]  /*56d0*/  UIMAD.WIDE.U32 UR10, UR6, UR40, URZ ;  /* 0x00000028060a72a5 */ /* 0x000fe4000f8e00ff */
[----:B------:R-:W-:Y:S02]  /*56e0*/  USEL UR5, UR38, UR12, !UP1 ;  /* 0x0000000c26057287 */ /* 0x000fe4000c800000 */
[----:B------:R-:W-:Y:S02]  /*56f0*/  UIMAD UR8, UR42, UR7, URZ ;  /* 0x000000072a0872a4 */ /* 0x000fe4000f8e02ff */
[----:B------:R-:W-:Y:S03]  /*5700*/  UISETP.GE.AND UP0, UPT, UR6, UR4, UPT ;  /* 0x000000040600728c */ /* 0x000fe6000bf06270 */
[----:B------:R-:W-:Y:S01]  /*5710*/  UMOV UR4, UR11 ;  /* 0x0000000b00047c82 */ /* 0x000fe20008000000 */
[----:B------:R-:W-:Y:S02]  /*5720*/  UISETP.GE.OR UP0, UPT, UR5, UR8, UP0 ;  /* 0x000000080500728c */ /* 0x000fe40008706670 */
[----:B------:R-:W-:Y:S02]  /*5730*/  USHF.R.U32.HI UR4, URZ, UR41, UR4 ;  /* 0x00000029ff047299 */ /* 0x000fe40008011604 */
[----:B------:R-:W-:Y:S02]  /*5740*/  UIMAD.WIDE.U32 UR8, UR5, UR40, URZ ;  /* 0x00000028050872a5 */ /* 0x000fe4000f8e00ff */
[----:B------:R-:W-:Y:S02]  /*5750*/  USEL UR11, UR6, UR4, !UP2 ;  /* 0x00000004060b7287 */ /* 0x000fe4000d000000 */
[----:B------:R-:W-:Y:S02]  /*5760*/  UIADD3 UR8, UPT, UPT, -UR5, URZ, URZ ;  /* 0x000000ff05087290 */ /* 0x000fe4000fffe1ff */
[----:B------:R-:W-:Y:S01]  /*5770*/  UIADD3 UR10, UPT, UPT, -UR11, URZ, URZ ;  /* 0x000000ff0b0a7290 */ /* 0x000fe2000fffe1ff */
[----:B------:R-:W-:Y:S01]  /*5780*/  @!UP0 UMOV UR4, UR9 ;  /* 0x0000000900048c82 */ /* 0x000fe20008000000 */
[----:B------:R-:W-:Y:S02]  /*5790*/  UIADD3 UR9, UPT, UPT, -UR6, URZ, URZ ;  /* 0x000000ff06097290 */ /* 0x000fe4000fffe1ff */
[----:B------:R-:W-:Y:S02]  /*57a0*/  @!UP0 USHF.R.U32.HI UR4, URZ, UR41, UR4 ;  /* 0x00000029ff048299 */ /* 0x000fe40008011604 */
[----:B------:R-:W-:Y:S02]  /*57b0*/  UIMAD UR10, UR42, UR10, UR6 ;  /* 0x0000000a2a0a72a4 */ /* 0x000fe4000f8e0206 */
[----:B------:R-:W-:Y:S04]  /*57c0*/  @!UP0 USEL UR4, UR5, UR4, !UP2 ;  /* 0x0000000405048287 */ /* 0x000fe8000d000000 */
[----:B------:R-:W-:Y:S02]  /*57d0*/  @!UP0 UIMAD UR10, UR7, UR10, UR4 ;  /* 0x0000000a070a82a4 */ /* 0x000fe4000f8e0204 */
[----:B------:R-:W-:Y:S02]  /*57e0*/  @!UP0 UIADD3 UR11, UPT, UPT, UR11, -UR4, URZ ;  /* 0x800000040b0b8290 */ /* 0x000fe4000fffe0ff */
[----:B------:R-:W-:Y:S02]  /*57f0*/  UIMAD UR7, UR43, UR8, UR38 ;  /* 0x000000082b0772a4 */ /* 0x000fe4000f8e0226 */
[----:B------:R-:W-:Y:S02]  /*5800*/  @!UP0 UIMAD UR6, UR11, UR42, UR5 ;  /* 0x0000002a0b0682a4 */ /* 0x000fe4000f8e0205 */
[----:B------:R-:W-:Y:S01]  /*5810*/  UIMAD UR4, UR54, UR9, UR37 ;  /* 0x00000009360472a4 */ /* 0x000fe2000f8e0225 */
[----:B------:R-:W-:Y:S02]  /*5820*/  @!UP0 UMOV UR5, UR10 ;  /* 0x0000000a00058c82 */ /* 0x000fe40008000000 */
[----:B------:R-:W-:Y:S02]  /*5830*/  UIMAD UR38, UR5, UR43, UR7 ;  /* 0x0000002b052672a4 */ /* 0x000fe4000f8e0207 */
[----:B------:R-:W-:Y:S11]  /*5840*/  UIMAD UR37, UR6, UR54, UR4 ;  /* 0x00000036062572a4 */ /* 0x000ff6000f8e0204 */
[----:B------:R-:W-:Y:S01]  /*5850*/  @!UPT UIADD3 URZ, UPT, UPT, URZ, URZ, URZ ;  /* 0x000000fffffff290 */ /* 0x000fe2000fffe0ff */
.L_x_95:
[----:B------:R-:W-:Y:S01]  /*5860*/  UISETP.NE.AND UP0, UPT, UR39, 0x1, UPT ;  /* 0x000000012700788c */ /* 0x000fe2000bf05270 */
[----:B------:R-:W-:Y:S10]  /*5870*/  IADD3 R81, PT, PT, R81, 0x1, RZ ;  /* 0x0000000151517810 */ /* 0x000ff40007ffe0ff */
[----:B------:R-:W2:Y:S01]  /*5880*/  @!UP0 LDCU.128 UR12, c[0x0][0xb10] ;  /* 0x00016200ff0c87ac */ /* 0x000ea20008000c00 */
[----:B------:R-:W3:Y:S01]  /*5890*/  @!UP0 LDCU UR5, c[0x0][0xb0c] ;  /* 0x00016180ff0587ac */ /* 0x000ee20008000800 */
[----:B------:R-:W4:Y:S01]  /*58a0*/  @!UP0 LDCU UR10, c[0x0][0xb20] ;  /* 0x00016400ff0a87ac */ /* 0x000f220008000800 */
[----:B--2---:R-:W-:Y:S02]  /*58b0*/  UIMAD.WIDE.U32 UR8, UR38, UR12, URZ ;  /* 0x0000000c260872a5 */ /* 0x004fe4000f8e00ff */
[----:B------:R-:W-:Y:S02]  /*58c0*/  UIMAD.WIDE.U32 UR6, UR37, UR15, URZ ;  /* 0x0000000f250672a5 */ /* 0x000fe4000f8e00ff */
[----:B------:R-:W-:Y:S03]  /*58d0*/  @!UP0 UISETP.NE.AND UP1, UPT, UR14, 0x1, UPT ;  /* 0x000000010e00888c */ /* 0x000fe6000bf25270 */
[----:B------:R-:W-:Y:S01]  /*58e0*/  @!UP0 UMOV UR4, UR9 ;  /* 0x0000000900048c82 */ /* 0x000fe20008000000 */
[----:B---3--:R-:W-:Y:S02]  /*58f0*/  @!UP0 UISETP.NE.AND UP2, UPT, UR5, 0x1, UPT ;  /* 0x000000010500888c */ /* 0x008fe4000bf45270 */
[----:B------:R-:W-:Y:S01]  /*5900*/  @!UP0 USHF.R.U32.HI UR4, URZ, UR13, UR4 ;  /* 0x0000000dff048299 */ /* 0x000fe20008011604 */
[----:B------:R-:W-:Y:S02]  /*5910*/  @!UP0 UMOV UR6, UR7 ;  /* 0x0000000700068c82 */ /* 0x000fe40008000000 */
[----:B----4-:R-:W-:Y:S02]  /*5920*/  @!UP0 USHF.R.U32.HI UR6, URZ, UR10, UR6 ;  /* 0x0000000aff068299 */ /* 0x010fe40008011606 */
[----:B------:R-:W-:Y:S02]  /*5930*/  @!UP0 USEL UR7, UR38, UR4, !UP2 ;  /* 0x0000000426078287 */ /* 0x000fe4000d000000 */
[----:B------:R-:W-:Y:S04]  /*5940*/  @!UP0 USEL UR6, UR37, UR6, !UP1 ;  /* 0x0000000625068287 */ /* 0x000fe8000c800000 */
[----:B------:R-:W-:Y:S02]  /*5950*/  @!UP0 UIADD3 UR4, UPT, UPT, -UR7, UR6, URZ ;  /* 0x0000000607048290 */ /* 0x000fe4000fffe1ff */
[----:B------:R-:W-:Y:S02]  /*5960*/  @!UP0 UIADD3 UR6, UPT, UPT, UR7, -UR6, URZ ;  /* 0x8000000607068290 */ /* 0x000fe4000fffe0ff */
[----:B------:R-:W-:Y:S02]  /*5970*/  @!UP0 UIMAD UR38, UR4, UR5, UR38 ;  /* 0x00000005042682a4 */ /* 0x000fe4000f8e0226 */
[----:B------:R-:W-:Y:S02]  /*5980*/  @!UP0 UIMAD UR37, UR6, UR14, UR37 ;  /* 0x0000000e062582a4 */ /* 0x000fe4000f8e0225 */
[----:B------:R-:W-:Y:S09]  /*5990*/  ULOP3.LUT UP0, URZ, UR56, 0x1b0, URZ, 0xc0, !UPT ;  /* 0x000001b038ff7892 */ /* 0x000ff2000f80c0ff */
[----:B------:R-:W-:Y:S05]  /*59a0*/  BRA.U !UP0, `(.L_x_96) ;  /* 0x0000000108407547 */ /* 0x000fea000b800000 */
[----:B------:R-:W2:Y:S01]  /*59b0*/  LDCU.64 UR8, c[0x4][0x80] ;  /* 0x01001000ff0877ac */ /* 0x000ea20008000a00 */
[----:B------:R-:W-:Y:S01]  /*59c0*/  MOV R3, 0x0 ;  /* 0x0000000000037802 */ /* 0x000fe20000000f00 */
[----:B------:R-:W-:Y:S02]  /*59d0*/  HFMA2 R12, -RZ, RZ, 0, 5.9604644775390625e-08 ;  /* 0x00000001ff0c7431 */ /* 0x000fe400000001ff */
[----:B------:R-:W-:Y:S02]  /*59e0*/  IMAD.MOV.U32 R8, RZ, RZ, 0x70 ;  /* 0x00000070ff087424 */ /* 0x000fe400078e00ff */
[----:B------:R-:W-:Y:S01]  /*59f0*/  IMAD.MOV.U32 R13, RZ, RZ, RZ ;  /* 0x000000ffff0d7224 */ /* 0x000fe200078e00ff */
[----:B------:R-:W3:Y:S01]  /*5a00*/  LDCU.64 UR6, c[0x4][0x88] ;  /* 0x01001100ff0677ac */ /* 0x000ee20008000a00 */
[----:B------:R-:W4:Y:S01]  /*5a10*/  LDC.64 R2, c[0x4][R3] ;  /* 0x0100000003027b82 */ /* 0x000f220000000a00 */
[----:B------:R-:W1:Y:S01]  /*5a20*/  LDCU.64 UR4, c[0x4][0x8] ;  /* 0x01000100ff0477ac */ /* 0x000e620008000a00 */
[----:B--2---:R-:W-:Y:S01]  /*5a30*/  MOV R5, UR9 ;  /* 0x0000000900057c02 */ /* 0x004fe20008000f00 */
[----:B------:R-:W-:Y:S01]  /*5a40*/  IMAD.U32 R4, RZ, RZ, UR8 ;  /* 0x00000008ff047e24 */ /* 0x000fe2000f8e00ff */
[----:B---3--:R-:W-:Y:S01]  /*5a50*/  MOV R7, UR7 ;  /* 0x0000000700077c02 */ /* 0x008fe20008000f00 */
[----:B------:R-:W-:Y:S01]  /*5a60*/  IMAD.U32 R6, RZ, RZ, UR6 ;  /* 0x00000006ff067e24 */ /* 0x000fe2000f8e00ff */
[----:B-1----:R-:W-:Y:S01]  /*5a70*/  MOV R11, UR5 ;  /* 0x00000005000b7c02 */ /* 0x002fe20008000f00 */
[----:B------:R-:W-:Y:S02]  /*5a80*/  IMAD.U32 R10, RZ, RZ, UR4 ;  /* 0x00000004ff0a7e24 */ /* 0x000fe4000f8e00ff */
[----:B------:R-:W-:Y:S07]  /*5a90*/  LEPC R20, `(.L_x_96) ;  /* 0x000000001014794e */ /* 0x000fee0000000000 */
[----:B----45:R-:W-:Y:S05]  /*5aa0*/  CALL.ABS.NOINC R2 ;  /* 0x0000000002007343 */ /* 0x030fea0003c00000 */
.L_x_96:
[----:B------:R-:W-:Y:S01]  /*5ab0*/  LOP3.LUT P0, RZ, R85, 0x1b0, RZ, 0xc0, !PT ;  /* 0x000001b055ff7812 */ /* 0x000fe2000780c0ff */
[----:B------:R-:W-:Y:S11]  /*5ac0*/  BSSY.RECONVERGENT B6, `(.L_x_97) ;  /* 0x0000013000067945 */ /* 0x000ff60003800200 */
[----:B------:R-:W-:Y:S01]  /*5ad0*/  @!UPT UIADD3 URZ, UPT, UPT, URZ, URZ, URZ ;  /* 0x000000fffffff290 */ /* 0x000fe2000fffe0ff */
[----:B------:R-:W-:Y:S05]  /*5ae0*/  @!P0 BRA `(.L_x_98) ;  /* 0x0000000000408947 */ /* 0x000fea0003800000 */
        /* <DEDUP_REMOVED lines=16> */
.L_x_98:
[----:B------:R-:W-:Y:S05]  /*5bf0*/  BSYNC.RECONVERGENT B6 ;  /* 0x0000000000067941 */ /* 0x000fea0003800200 */
.L_x_97:
[----:B------:R-:W-:Y:S01]  /*5c00*/  ISETP.NE.U32.AND P3, PT, R74, RZ, PT ;  /* 0x000000ff4a00720c */ /* 0x000fe20003f65070 */
[----:B------:R-:W-:Y:S01]  /*5c10*/  UISETP.NE.AND UP1, UPT, UR61, URZ, UPT ;  /* 0x000000ff3d00728c */ /* 0x000fe2000bf25270 */
[----:B------:R-:W-:Y:S02]  /*5c20*/  ISETP.NE.U32.AND P4, PT, R70, RZ, PT ;  /* 0x000000ff4600720c */ /* 0x000fe40003f85070 */
[----:B------:R-:W-:Y:S02]  /*5c30*/  ISETP.NE.AND.EX P3, PT, R75, RZ, PT, P3 ;  /* 0x000000ff4b00720c */ /* 0x000fe40003f65330 */
[----:B------:R-:W-:Y:S02]  /*5c40*/  PLOP3.LUT P1, PT, PT, PT, PT, 0x8, 0x80 ;  /* 0x000000000080781c */ /* 0x000fe40003f2e170 */
[----:B------:R-:W-:Y:S02]  /*5c50*/  PLOP3.LUT P0, PT, PT, PT, UP1, 0x80, 0x8 ;  /* 0x000000000008781c */ /* 0x000fe40003f0f018 */
[----:B------:R-:W-:Y:S02]  /*5c60*/  ISETP.NE.AND.EX P4, PT, R71, RZ, PT, P4 ;  /* 0x000000ff4700720c */ /* 0x000fe40003f85340 */
[----:B------:R-:W2:Y:S09]  /*5c70*/  @UP1 LDCU.64 UR4, c[0x0][0x888] ;  /* 0x00011100ff0417ac */ /* 0x000eb20008000a00 */
[----:B------:R-:W-:Y:S01]  /*5c80*/  @P0 PLOP3.LUT P1, PT, P3, PT, PT, 0x80, 0x8 ;  /* 0x000000000008081c */ /* 0x000fe20001f2f070 */
[----:B--2---:R-:W-:Y:S04]  /*5c90*/  @UP1 UISETP.NE.U32.AND UP0, UPT, UR4, URZ, UPT ;  /* 0x000000ff0400128c */ /* 0x004fe8000bf05070 */
[----:B------:R-:W-:Y:S04]  /*5ca0*/  @UP1 UISETP.NE.AND.EX UP0, UPT, UR5, URZ, UPT, UP0 ;  /* 0x000000ff0500128c */ /* 0x000fe8000bf05300 */
[----:B------:R-:W-:Y:S01]  /*5cb0*/  @UP1 USEL UR4, URZ, 0xffffffff, UP0 ;  /* 0xffffffffff041887 */ /* 0x000fe20008000000 */
[----:B------:R-:W-:Y:S11]  /*5cc0*/  @!P3 BRA `(.L_x_99) ;  /* 0x000000000030b947 */ /* 0x000ff60003800000 */
[----:B------:R-:W-:Y:S01]  /*5cd0*/  ISETP.NE.U32.AND P2, PT, R72, RZ, PT ;  /* 0x000000ff4800720c */ /* 0x000fe20003f45070 */
[----:B------:R-:W2:Y:S01]  /*5ce0*/  LDCU.64 UR6, c[0x0][0x358] ;  /* 0x00006b00ff0677ac */ /* 0x000ea20008000a00 */
[----:B------:R-:W-:Y:S02]  /*5cf0*/  IMAD.MOV.U32 R79, RZ, RZ, 0x1 ;  /* 0x00000001ff4f7424 */ /* 0x000fe400078e00ff */
[----:B------:R-:W-:Y:S11]  /*5d00*/  ISETP.NE.AND.EX P2, PT, R73, RZ, PT, P2 ;  /* 0x000000ff4900720c */ /* 0x000ff60003f45320 */
[----:B------:R-:W-:Y:S02]  /*5d10*/  @!UPT UIADD3 URZ, UPT, UPT, URZ, URZ, URZ ;  /* 0x000000fffffff290 */ /* 0x000fe4000fffe0ff */
[----:B------:R-:W3:Y:S01]  /*5d20*/  @P2 LDC.64 R2, c[0x0][0x888] ;  /* 0x00022200ff022b82 */ /* 0x000ee20000000a00 */
[----:B-1----:R-:W-:Y:S04]  /*5d30*/  @P2 IMAD R0, R74, UR36, RZ ;  /* 0x000000244a002c24 */ /* 0x002fe8000f8e02ff */
[----:B---3--:R-:W-:Y:S04]  /*5d40*/  @P2 IMAD.WIDE R2, R0, 0x4, R2 ;  /* 0x0000000400022825 */ /* 0x008fe800078e0202 */
[----:B------:R-:W-:Y:S01]  /*5d50*/  HFMA2 R0, -RZ, RZ, 0, 5.9604644775390625e-08 ;  /* 0x00000001ff007431 */ /* 0x000fe200000001ff */
[----:B--2--5:R2:W5:Y:S04]  /*5d60*/  @P2 LDG.E R39, desc[UR6][R2.64] ;  /* 0x0000000602272981 */ /* 0x024568000c1e1900 */
[----:B------:R-:W-:Y:S01]  /*5d70*/  @!P2 PRMT R79, R0, 0x7610, R79 ;  /* 0x00007610004fa816 */ /* 0x000fe2000000004f */
[----:B--2---:R-:W3:Y:S06]  /*5d80*/  @!P2 LDC R39, c[0x0][0x880] ;  /* 0x00022000ff27ab82 */ /* 0x004eec0000000800 */
.L_x_99:
[----:B------:R-:W-:Y:S05]  /*5d90*/  @!P4 BRA `(.L_x_100) ;  /* 0x000000000024c947 */ /* 0x000fea0003800000 */
[----:B------:R-:W-:Y:S01]  /*5da0*/  ISETP.NE.U32.AND P2, PT, R68, RZ, PT ;  /* 0x000000ff4400720c */ /* 0x000fe20003f45070 */
[----:B------:R-:W2:Y:S03]  /*5db0*/  LDCU.64 UR6, c[0x0][0x358] ;  /* 0x00006b00ff0677ac */ /* 0x000ea60008000a00 */
[----:B------:R-:W-:Y:S11]  /*5dc0*/  ISETP.NE.AND.EX P2, PT, R69, RZ, PT, P2 ;  /* 0x000000ff4500720c */ /* 0x000ff60003f45320 */
[----:B------:R-:W-:Y:S02]  /*5dd0*/  @!UPT UIADD3 URZ, UPT, UPT, URZ, URZ, URZ ;  /* 0x000000fffffff290 */ /* 0x000fe4000fffe0ff */
[----:B------:R-:W4:Y:S01]  /*5de0*/  @P2 LDC.64 R2, c[0x0][0x8a8] ;  /* 0x00022a00ff022b82 */ /* 0x000f220000000a00 */
[----:B-1----:R-:W-:Y:S04]  /*5df0*/  @P2 IMAD R0, R70, UR36, RZ ;  /* 0x0000002446002c24 */ /* 0x002fe8000f8e02ff */
[----:B----4-:R-:W-:Y:S05]  /*5e00*/  @P2 IMAD.WIDE R2, R0, 0x4, R2 ;  /* 0x0000000400022825 */ /* 0x010fea00078e0202 */
[----:B--2--5:R2:W5:Y:S02]  /*5e10*/  @P2 LDG.E R38, desc[UR6][R2.64] ;  /* 0x0000000602262981 */ /* 0x024564000c1e1900 */
[----:B--2---:R-:W4:Y:S02]  /*5e20*/  @!P2 LDC R38, c[0x0][0x8a0] ;  /* 0x00022800ff26ab82 */ /* 0x004f240000000800 */
.L_x_100:
[----:B---3-5:R-:W-:Y:S01]  /*5e30*/  @P0 FSETP.NEU.AND P4, PT, R39, RZ, PT ;  /* 0x000000ff2700020b */ /* 0x028fe20003f8d000 */
[----:B-1----:R-:W-:Y:S01]  /*5e40*/  IMAD.U32 R0, RZ, RZ, UR4 ;  /* 0x00000004ff007e24 */ /* 0x002fe2000f8e00ff */
[----:B------:R-:W-:Y:S01]  /*5e50*/  @P0 LOP3.LUT P2, RZ, R79, 0xff, RZ, 0xc0, !PT ;  /* 0x000000ff4fff0812 */ /* 0x000fe2000784c0ff */
[----:B------:R-:W-:Y:S01]  /*5e60*/  BSSY B1, `(.L_x_101) ;  /* 0x0000039000017945 */ /* 0x000fe20003800000 */
[----:B------:R-:W-:Y:S02]  /*5e70*/  @P0 SEL R2, RZ, 0xffffffff, P4 ;  /* 0xffffffffff020807 */ /* 0x000fe40002000000 */
[----:B------:R-:W-:Y:S02]  /*5e80*/  CS2R R66, SRZ ;  /* 0x0000000000427805 */ /* 0x000fe4000001ff00 */
[----:B------:R-:W-:Y:S02]  /*5e90*/  LEA R22, R36, UR44, 0x3 ;  /* 0x0000002c24167c11 */ /* 0x000fe4000f8e18ff */
[----:B------:R-:W-:Y:S02]  /*5ea0*/  CS2R R64, SRZ ;  /* 0x0000000000407805 */ /* 0x000fe4000001ff00 */
[----:B------:R-:W-:Y:S02]  /*5eb0*/  @P1 SEL R2, R0, R2, !P2 ;  /* 0x0000000200021207 */ /* 0x000fe40005000000 */
[----:B------:R-:W-:Y:S02]  /*5ec0*/  CS2R R18, SRZ ;  /* 0x0000000000127805 */ /* 0x000fe4000001ff00 */
[----:B------:R-:W-:Y:S02]  /*5ed0*/  SHF.L.U32 R3, R84, 0x1f, RZ ;  /* 0x0000001f54037819 */ /* 0x000fe400000006ff */
[----:B------:R-:W-:Y:S02]  /*5ee0*/  CS2R R16, SRZ ;  /* 0x0000000000107805 */ /* 0x000fe4000001ff00 */
[----:B------:R-:W-:Y:S02]  /*5ef0*/  @P0 LOP3.LUT R2, R2, 0x1, RZ, 0xc0, !PT ;  /* 0x0000000102020812 */ /* 0x000fe400078ec0ff */
[----:B------:R-:W-:Y:S02]  /*5f00*/  PLOP3.LUT P5, PT, PT, PT, PT, 0x8, 0x80 ;  /* 0x000000000080781c */ /* 0x000fe40003fae170 */
[----:B------:R-:W-:Y:S02]  /*5f10*/  ISETP.NE.U32.OR P1, PT, R2, 0x1, !P0 ;  /* 0x000000010200780c */ /* 0x000fe40004725470 */
[----:B------:R-:W-:Y:S11]  /*5f20*/  LEA.HI R2, R36, R36, RZ, 0x1 ;  /* 0x0000002424027211 */ /* 0x000ff600078f08ff */
[----:B------:R-:W-:Y:S04]  /*5f30*/  @P1 SHF.L.U32 R0, R82, 0x1f, RZ ;  /* 0x0000001f52001819 */ /* 0x000fe800000006ff */
[----:B------:R1:W2:Y:S01]  /*5f40*/  @P1 SYNCS.PHASECHK.TRANS64.TRYWAIT P0, [UR44+0xd0], R0 ;  /* 0x0000d000ff0015a7 */ /* 0x0002a2000800112c */
[----:B------:R3:W3:Y:S01]  /*5f50*/  SYNCS.PHASECHK.TRANS64.TRYWAIT P4, [R22+URZ+0x110], R3 ;  /* 0x00011003160075a7 */ /* 0x0006e200080811ff */
[C---:B-1----:R-:W-:Y:S01]  /*5f60*/  IMAD.SHL.U32 R0, R2.reuse, 0x20, RZ ;  /* 0x0000002002007824 */ /* 0x042fe200078e00ff */
[----:B------:R-:W-:Y:S04]  /*5f70*/  LOP3.LUT R2, R2, 0xffe, RZ, 0xc0, !PT ;  /* 0x00000ffe02027812 */ /* 0x000fe800078ec0ff */
[----:B------:R-:W-:Y:S01]  /*5f80*/  LOP3.LUT R0, R0, 0xffffffc0, RZ, 0xc0, !PT ;  /* 0xffffffc000007812 */ /* 0x000fe200078ec0ff */
[----:B------:R-:W-:Y:S04]  /*5f90*/  IMAD.IADD R2, R36, 0x1, -R2 ;  /* 0x0000000124027824 */ /* 0x000fe800078e0a02 */
[----:B------:R-:W-:Y:S04]  /*5fa0*/  IMAD.IADD R0, R37, 0x1, R0 ;  /* 0x0000000125007824 */ /* 0x000fe800078e0200 */
[----:B------:R-:W-:Y:S01]  /*5fb0*/  IMAD R2, R2, 0x100000, R0 ;  /* 0x0010000002027824 */ /* 0x000fe200078e0200 */
[----:B--2---:R-:W-:Y:S01]  /*5fc0*/  @P1 PLOP3.LUT P5, PT, P0, PT, PT, 0x8, 0x80 ;  /* 0x000000000080181c */ /* 0x004fe200007ae170 */
[----:B------:R-:W-:Y:S01]  /*5fd0*/  @!UPT UIADD3 URZ, UPT, UPT, URZ, URZ, URZ ;  /* 0x000000fffffff290 */ /* 0x000fe2000fffe0ff */
[----:B---3--:R-:W-:Y:S11]  /*5fe0*/  @!P1 BRA `(.L_x_102) ;  /* 0x0000000000809947 */ /* 0x008ff60003800000 */
[----:B------:R-:W-:Y:S01]  /*5ff0*/  ISETP.NE.U32.AND P0, PT, RZ, UR58, PT ;  /* 0x0000003aff007c0c */ /* 0x000fe2000bf05070 */
[----:B------:R-:W-:Y:S01]  /*6000*/  BSSY B0, `(.L_x_103) ;  /* 0x0000012000007945 */ /* 0x000fe20003800000 */
[----:B------:R-:W-:Y:S02]  /*6010*/  FSETP.NEU.AND P2, PT, R39, RZ, PT ;  /* 0x000000ff2700720b */ /* 0x000fe40003f4d000 */
[----:B------:R-:W-:Y:S02]  /*6020*/  CS2R R18, SRZ ;  /* 0x0000000000127805 */ /* 0x000fe4000001ff00 */
[----:B------:R-:W-:Y:S02]  /*6030*/  ISETP.NE.AND.EX P0, PT, RZ, UR59, PT, P0 ;  /* 0x0000003bff007c0c */ /* 0x000fe4000bf05300 */
[----:B------:R-:W-:Y:S02]  /*6040*/  CS2R R16, SRZ ;  /* 0x0000000000107805 */ /* 0x000fe4000001ff00 */
[----:B------:R-:W-:Y:S02]  /*6050*/  LOP3.LUT P1, RZ, R79, 0xff, RZ, 0xc0, !PT ;  /* 0x000000ff4fff7812 */ /* 0x000fe4000782c0ff */
[----:B------:R-:W-:Y:S02]  /*6060*/  CS2R R66, SRZ ;  /* 0x0000000000427805 */ /* 0x000fe4000001ff00 */
[----:B------:R-:W-:Y:S02]  /*6070*/  SEL R0, RZ, 0xffffffff, P2 ;  /* 0xffffffffff007807 */ /* 0x000fe40001000000 */
[----:B------:R-:W-:Y:S02]  /*6080*/  CS2R R64, SRZ ;  /* 0x0000000000407805 */ /* 0x000fe4000001ff00 */
[----:B------:R-:W-:Y:S04]  /*6090*/  SEL R4, RZ, 0xffffffff, P0 ;  /* 0xffffffffff047807 */ /* 0x000fe80000000000 */
[----:B------:R-:W-:Y:S04]  /*60a0*/  @P3 SEL R0, R4, R0, !P1 ;  /* 0x0000000004003207 */ /* 0x000fe80004800000 */
[----:B------:R-:W-:Y:S04]  /*60b0*/  LOP3.LUT R0, R0, 0x1, RZ, 0xc0, !PT ;  /* 0x0000000100007812 */ /* 0x000fe800078ec0ff */
[----:B------:R-:W-:Y:S01]  /*60c0*/  ISETP.NE.U32.AND P0, PT, R0, 0x1, PT ;  /* 0x000000010000780c */ /* 0x000fe20003f05070 */
[----:B------:R-:W-:Y:S01]  /*60d0*/  @!UPT UIADD3 URZ, UPT, UPT, URZ, URZ, URZ ;  /* 0x000000fffffff290 */ /* 0x000fe2000fffe0ff */
[----:B------:R-:W-:Y:S11]  /*60e0*/  @!P5 BRA `(.L_x_104) ;  /* 0x00000000000cd947 */ /* 0x000ff60003800000 */
[----:B------:R-:W-:Y:S04]  /*60f0*/  SHF.L.U32 R4, R82, 0x1f, RZ ;  /* 0x0000001f52047819 */ /* 0x000fe800000006ff */
[----:B------:R-:W1:Y:S02]  /*6100*/  SYNCS.PHASECHK.TRANS64.TRYWAIT P1, [UR44+0xd0], R4 ;  /* 0x0000d004ff0075a7 */ /* 0x000e64000802112c */
[----:B-1----:R-:W-:Y:S05]  /*6110*/  @!P1 BRA `(.L_x_105) ;  /* 0x0000001800289947 */ /* 0x002fea0003800000 */
.L_x_104:
[----:B------:R-:W-:Y:S05]  /*6120*/  BSYNC B0 ;  /* 0x0000000000007941 */ /* 0x000fea0003800000 */
.L_x_103:
[----:B------:R2:W3:Y:S01]  /*6130*/  @P0 LDS.128 R16, [R78+UR44+0x200] ;  /* 0x0002002c4e100984 */ /* 0x0004e20008000c00 */
[----:B------:R-:W-:Y:S01]  /*6140*/  UIADD3 UR4, UPT, UPT, UR44, 0xd8, URZ ;  /* 0x000000d82c047890 */ /* 0x000fe2000fffe0ff */
[----:B------:R-:W-:Y:S02]  /*6150*/  LOP3.LUT R82, R82, 0x1, RZ, 0x3c, !PT ;  /* 0x0000000152527812 */ /* 0x000fe400078e3cff */
[----:B------:R2:W1:Y:S01]  /*6160*/  @P0 LDS.128 R64, [R77+0x10] ;  /* 0x000010004d400984 */ /* 0x0004620000000c00 */
[----:B------:R-:W-:Y:S01]  /*6170*/  UPRMT UR4, UR48, 0x654, UR4 ;  /* 0x0000065430047896 */ /* 0x000fe20008000004 */
[----:B------:R-:W-:Y:S01]  /*6180*/  @!PT LDS RZ, [RZ] ;  /* 0x00000000fffff984 */ /* 0x000fe20000000800 */
[----:B------:R-:W-:Y:S01]  /*6190*/  @!PT LDS RZ, [RZ] ;  /* 0x00000000fffff984 */ /* 0x000fe20000000800 */
[----:B------:R-:W-:Y:S01]  /*61a0*/  @!PT LDS RZ, [RZ] ;  /* 0x00000000fffff984 */ /* 0x000fe20000000800 */
[----:B------:R-:W-:Y:S01]  /*61b0*/  @!PT LDS RZ, [RZ] ;  /* 0x00000000fffff984 */ /* 0x000fe20000000800 */
[----:B------:R5:W-:Y:S06]  /*61c0*/  MEMBAR.ALL.CTA ;  /* 0x0000000000007992 */ /* 0x000bec0000008000 */
[----:B-----5:R-:W5:Y:S02]  /*61d0*/  FENCE.VIEW.ASYNC.S ;  /* 0x00000000000073c6 */ /* 0x020f640000000000 */
[----:B-----5:R-:W-:Y:S03]  /*61e0*/  SYNCS.ARRIVE.TRANS64.RED.A1T0 RZ, [UR4], RZ ;  /* 0x000000ffffff79a7 */ /* 0x020fe60008100404 */
.L_x_102:
[----:B------:R-:W-:Y:S05]  /*61f0*/  BSYNC B1 ;  /* 0x0000000000017941 */ /* 0x000fea0003800000 */
.L_x_101:
[----:B-1----:R-:W-:Y:S04]  /*6200*/  SHF.R.U32.HI R0, RZ, 0x15, R2 ;  /* 0x00000015ff007819 */ /* 0x002fe80000011602 */
[----:B------:R-:W-:Y:S01]  /*6210*/  LOP3.LUT P0, RZ, R0, 0x3, R80, 0x48, !PT ;  /* 0x0000000300ff7812 */ /* 0x000fe20007804850 */
[----:B------:R-:W-:Y:S01]  /*6220*/  @!UPT UIADD3 URZ, UPT, UPT, URZ, URZ, URZ ;  /* 0x000000fffffff290 */ /* 0x000fe2000fffe0ff */
[----:B------:R-:W-:Y:S11]  /*6230*/  @P4 BRA `(.L_x_106) ;  /* 0x0000000000084947 */ /* 0x000ff60003800000 */
[----:B------:R-:W1:Y:S02]  /*6240*/  SYNCS.PHASECHK.TRANS64.TRYWAIT P1, [R22+URZ+0x110], R3 ;  /* 0x00011003160075a7 */ /* 0x000e6400080211ff */
[----:B-1----:R-:W-:Y:S05]  /*6250*/  @!P1 BRA `(.L_x_107) ;  /* 0x0000001400f09947 */ /* 0x002fea0003800000 */
.L_x_106:
[----:B------:R-:W-:Y:S05]  /*6260*/  @!P0 BRA `(.L_x_108) ;  /* 0x0000000000408947 */ /* 0x000fea0003800000 */
[----:B------:R-:W1:Y:S01]  /*6270*/  LDCU.64 UR8, c[0x4][0x70] ;  /* 0x01000e00ff0877ac */ /* 0x000e620008000a00 */
[----:B------:R-:W-:Y:S01]  /*6280*/  MOV R15, 0x0 ;  /* 0x00000000000f7802 */ /* 0x000fe20000000f00 */
[----:B------:R-:W-:Y:S02]  /*6290*/  HFMA2 R12, -RZ, RZ, 0, 5.9604644775390625e-08 ;  /* 0x00000001ff0c7431 */ /* 0x000fe400000001ff */
[----:B------:R-:W-:Y:S02]  /*62a0*/  IMAD.MOV.U32 R8, RZ, RZ, 0x192 ;  /* 0x00000192ff087424 */ /* 0x000fe400078e00ff */
[----:B------:R-:W-:Y:S01]  /*62b0*/  IMAD.MOV.U32 R13, RZ, RZ, RZ ;  /* 0x000000ffff0d7224 */ /* 0x000fe200078e00ff */
[----:B------:R-:W5:Y:S01]  /*62c0*/  LDCU.64 UR6, c[0x4][0x78] ;  /* 0x01000f00ff0677ac */ /* 0x000f620008000a00 */
[----:B------:R-:W2:Y:S01]  /*62d0*/  LDC.64 R14, c[0x4][R15] ;  /* 0x010000000f0e7b82 */ /* 0x000ea20000000a00 */
[----:B------:R-:W3:Y:S01]  /*62e0*/  LDCU.64 UR4, c[0x4][0x10] ;  /* 0x01000200ff0477ac */ /* 0x000ee20008000a00 */
[----:B-1----:R-:W-:Y:S01]  /*62f0*/  MOV R5, UR9 ;  /* 0x0000000900057c02 */ /* 0x002fe20008000f00 */
[----:B------:R-:W-:Y:S01]  /*6300*/  IMAD.U32 R4, RZ, RZ, UR8 ;  /* 0x00000008ff047e24 */ /* 0x000fe2000f8e00ff */
[----:B-----5:R-:W-:Y:S01]  /*6310*/  MOV R7, UR7 ;  /* 0x0000000700077c02 */ /* 0x020fe20008000f00 */
[----:B------:R-:W-:Y:S01]  /*6320*/  IMAD.U32 R6, RZ, RZ, UR6 ;  /* 0x00000006ff067e24 */ /* 0x000fe2000f8e00ff */
[----:B---3--:R-:W-:Y:S01]  /*6330*/  MOV R11, UR5 ;  /* 0x00000005000b7c02 */ /* 0x008fe20008000f00 */
[----:B------:R-:W-:Y:S02]  /*6340*/  IMAD.U32 R10, RZ, RZ, UR4 ;  /* 0x00000004ff0a7e24 */ /* 0x000fe4000f8e00ff */
[----:B------:R-:W-:Y:S07]  /*6350*/  LEPC R20, `(.L_x_108) ;  /* 0x000000001014794e */ /* 0x000fee0000000000 */
[----:B--2-4-:R-:W-:Y:S05]  /*6360*/  CALL.ABS.NOINC R14 ;  /* 0x000000000e007343 */ /* 0x014fea0003c00000 */
.L_x_108:
[----:B------:R-:W-:Y:S01]  /*6370*/  LOP3.LUT P0, RZ, R76, 0x60, RZ, 0xc0, !PT ;  /* 0x000000604cff7812 */ /* 0x000fe2000780c0ff */
[----:B------:R-:W-:Y:S05]  /*6380*/  WARPSYNC.ALL ;  /* 0x0000000000007948 */ /* 0x000fea0003800000 */
[----:B------:R-:W-:Y:S01]  /*6390*/  R2UR UR4, R2 ;  /* 0x00000000020472ca */ /* 0x000fe200000e0000 */
[----:B------:R-:W-:Y:S01]  /*63a0*/  BSSY.RECONVERGENT B0, `(.L_x_109) ;  /* 0x000009f000007945 */ /* 0x000fe20003800200 */
[-C--:B---3--:R-:W-:Y:S02]  /*63b0*/  F2FP.F16.E4M3.UNPACK_B R2, R16.reuse ;  /* 0x00000010ff02723e */ /* 0x088fe400020006ff */
[----:B------:R-:W-:Y:S02]  /*63c0*/  F2FP.F16.E4M3.UNPACK_B R16, R16.H1 ;  /* 0x00000010ff10723e */ /* 0x000fe400030006ff */
[----:B------:R-:W-:Y:S01]  /*63d0*/  R2UR UR5, R22 ;  /* 0x00000000160572ca */ /* 0x000fe200000e0000 */
[----:B------:R-:W-:Y:S01]  /*63e0*/  HADD2.F32 R0, -RZ, R2.H0_H0 ;  /* 0x20000002ff007230 */ /* 0x000fe20000004100 */
[-C--:B------:R-:W-:Y:S01]  /*63f0*/  F2FP.F16.E4M3.UNPACK_B R42, R17.reuse ;  /* 0x00000011ff2a723e */ /* 0x080fe200020006ff */
[--C-:B------:R-:W-:Y:S01]  /*6400*/  HADD2.F32 R3, -RZ, R16.reuse.H0_H0 ;  /* 0x20000010ff037230 */ /* 0x100fe20000004100 */
[----:B------:R-:W-:Y:S01]  /*6410*/  F2FP.F16.E4M3.UNPACK_B R44, R17.H1 ;  /* 0x00000011ff2c723e */ /* 0x000fe200030006ff */
[----:B------:R-:W-:Y:S01]  /*6420*/  HADD2.F32 R40, -RZ, R16.H1_H1 ;  /* 0x30000010ff287230 */ /* 0x000fe20000004100 */
[-C--:B------:R-:W-:Y:S01]  /*6430*/  F2FP.F16.E4M3.UNPACK_B R46, R18.reuse ;  /* 0x00000012ff2e723e */ /* 0x080fe200020006ff */
[----:B------:R-:W-:Y:S01]  /*6440*/  HADD2.F32 R2, -RZ, R2.H1_H1 ;  /* 0x30000002ff027230 */ /* 0x000fe20000004100 */
[----:B------:R-:W-:Y:S01]  /*6450*/  F2FP.F16.E4M3.UNPACK_B R48, R18.H1 ;  /* 0x00000012ff30723e */ /* 0x000fe200030006ff */
[--C-:B------:R-:W-:Y:S01]  /*6460*/  HADD2.F32 R41, -RZ, R42.reuse.H0_H0 ;  /* 0x2000002aff297230 */ /* 0x100fe20000004100 */
[-C--:B------:R-:W-:Y:S01]  /*6470*/  F2FP.F16.E4M3.UNPACK_B R50, R19.reuse ;  /* 0x00000013ff32723e */ /* 0x080fe200020006ff */
[----:B------:R-:W-:Y:S01]  /*6480*/  HADD2.F32 R42, -RZ, R42.H1_H1 ;  /* 0x3000002aff2a7230 */ /* 0x000fe20000004100 */
[----:B------:R-:W-:Y:S01]  /*6490*/  F2FP.F16.E4M3.UNPACK_B R52, R19.H1 ;  /* 0x00000013ff34723e */ /* 0x000fe200030006ff */
[----:B------:R-:W-:Y:S01]  /*64a0*/  HADD2.F32 R43, -RZ, R44.H0_H0 ;  /* 0x2000002cff2b7230 */ /* 0x000fe20000004100 */
[----:B------:R-:W-:Y:S01]  /*64b0*/  LDTM.16dp32bit_t0_t15.x32 R4, tmem[UR4] ;  /* 0x00000004000479ee */ /* 0x000fe20008a80000 */
[----:B------:R-:W1:Y:S01]  /*64c0*/  LDTM.16dp32bit_t16_t31.x32 R4, tmem[UR4+0x20] ;  /* 0x00002004000479ee */ /* 0x000e620008aa0000 */
[----:B------:R-:W-:Y:S01]  /*64d0*/  NOP ;  /* 0x0000000000007918 */ /* 0x000fe20000000000 */
[----:B------:R-:W-:Y:S01]  /*64e0*/  UIADD3 UR4, UPT, UPT, UR5, 0x130, URZ ;  /* 0x0000013005047890 */ /* 0x000fe2000fffe0ff */
[--C-:B------:R-:W-:Y:S01]  /*64f0*/  HADD2.F32 R45, -RZ, R46.reuse.H0_H0 ;  /* 0x2000002eff2d7230 */ /* 0x100fe20000004100 */
[----:B------:R-:W-:Y:S01]  /*6500*/  F2FP.F16.E4M3.UNPACK_B R54, R64 ;  /* 0x00000040ff36723e */ /* 0x000fe200020006ff */
[----:B------:R-:W-:Y:S01]  /*6510*/  HADD2.F32 R46, -RZ, R46.H1_H1 ;  /* 0x3000002eff2e7230 */ /* 0x000fe20000004100 */
[----:B------:R-:W-:Y:S01]  /*6520*/  UPRMT UR4, UR48, 0x654, UR4 ;  /* 0x0000065430047896 */ /* 0x000fe20008000004 */
[--C-:B------:R-:W-:Y:S01]  /*6530*/  HADD2.F32 R49, -RZ, R50.reuse.H0_H0 ;  /* 0x20000032ff317230 */ /* 0x100fe20000004100 */
[-C--:B------:R-:W-:Y:S01]  /*6540*/  F2FP.F16.E4M3.UNPACK_B R58, R65.reuse ;  /* 0x00000041ff3a723e */ /* 0x080fe200020006ff */
[----:B------:R-:W-:Y:S01]  /*6550*/  HADD2.F32 R50, -RZ, R50.H1_H1 ;  /* 0x30000032ff327230 */ /* 0x000fe20000004100 */
[----:B------:R-:W-:Y:S01]  /*6560*/  F2FP.F16.E4M3.UNPACK_B R62, R66 ;  /* 0x00000042ff3e723e */ /* 0x000fe200020006ff */
[--C-:B------:R-:W-:Y:S01]  /*6570*/  HADD2.F32 R53, -RZ, R54.reuse.H0_H0 ;  /* 0x20000036ff357230 */ /* 0x100fe20000004100 */
[----:B------:R-:W-:Y:S01]  /*6580*/  F2FP.F16.E4M3.UNPACK_B R56, R64.H1 ;  /* 0x00000040ff38723e */ /* 0x000fe200030006ff */
[----:B------:R-:W-:Y:S01]  /*6590*/  HADD2.F32 R54, -RZ, R54.H1_H1 ;  /* 0x30000036ff367230 */ /* 0x000fe20000004100 */
[----:B------:R-:W-:Y:S01]  /*65a0*/  F2FP.F16.E4M3.UNPACK_B R60, R65.H1 ;  /* 0x00000041ff3c723e */ /* 0x000fe200030006ff */
[----:B-1----:R-:W-:Y:S01]  /*65b0*/  SYNCS.ARRIVE.TRANS64.RED.A1T0 RZ, [UR4], RZ ;  /* 0x000000ffffff79a7 */ /* 0x002fe20008100404 */
[--C-:B------:R-:W-:Y:S01]  /*65c0*/  HADD2.F32 R57, -RZ, R58.reuse.H0_H0 ;  /* 0x2000003aff397230 */ /* 0x100fe20000004100 */
[-C--:B------:R-:W-:Y:S01]  /*65d0*/  F2FP.F16.E4M3.UNPACK_B R65, R67.reuse ;  /* 0x00000043ff41723e */ /* 0x080fe200020006ff */
[----:B------:R-:W-:Y:S01]  /*65e0*/  HADD2.F32 R58, -RZ, R58.H1_H1 ;  /* 0x3000003aff3a7230 */ /* 0x000fe20000004100 */
[----:B------:R-:W-:Y:S01]  /*65f0*/  F2FP.F16.E4M3.UNPACK_B R64, R66.H1 ;  /* 0x00000042ff40723e */ /* 0x000fe200030006ff */
[--C-:B------:R-:W-:Y:S01]  /*6600*/  HADD2.F32 R61, -RZ, R62.reuse.H0_H0 ;  /* 0x2000003eff3d7230 */ /* 0x100fe20000004100 */
[----:B------:R-:W-:Y:S01]  /*6610*/  F2FP.F16.E4M3.UNPACK_B R67, R67.H1 ;  /* 0x00000043ff43723e */ /* 0x000fe200030006ff */
[----:B------:R-:W-:Y:S01]  /*6620*/  HADD2.F32 R62, -RZ, R62.H1_H1 ;  /* 0x3000003eff3e7230 */ /* 0x000fe20000004100 */
[----:B------:R-:W-:Y:S01]  /*6630*/  IADD3 R36, PT, PT, R36, 0x1, RZ ;  /* 0x0000000124247810 */ /* 0x000fe20007ffe0ff */
[C---:B----4-:R-:W-:Y:S01]  /*6640*/  FMUL R4, R38.reuse, R4 ;  /* 0x0000000426047220 */ /* 0x050fe20000400000 */
[C---:B------:R-:W-:Y:S01]  /*6650*/  FMUL R5, R38.reuse, R5 ;  /* 0x0000000526057220 */ /* 0x040fe20000400000 */
[C---:B------:R-:W-:Y:S01]  /*6660*/  FMUL R8, R38.reuse, R8 ;  /* 0x0000000826087220 */ /* 0x040fe20000400000 */
[C---:B------:R-:W-:Y:S01]  /*6670*/  FMUL R9, R38.reuse, R9 ;  /* 0x0000000926097220 */ /* 0x040fe20000400000 */
[C---:B------:R-:W-:Y:S01]  /*6680*/  FFMA R4, R39.reuse, R0, R4 ;  /* 0x0000000027047223 */ /* 0x040fe20000000004 */
[C---:B------:R-:W-:Y:S01]  /*6690*/  FFMA R5, R39.reuse, R2, R5 ;  /* 0x0000000227057223 */ /* 0x040fe20000000005 */
[C---:B------:R-:W-:Y:S01]  /*66a0*/  FMUL R12, R38.reuse, R12 ;  /* 0x0000000c260c7220 */ /* 0x040fe20000400000 */
        /* <DEDUP_REMOVED lines=10> */
[----:B------:R-:W-:Y:S02]  /*6750*/  HADD2.F32 R44, -RZ, R44.H1_H1 ;  /* 0x3000002cff2c7230 */ /* 0x000fe40000004100 */
[C---:B------:R-:W-:Y:S01]  /*6760*/  FMUL R10, R38.reuse, R10 ;  /* 0x0000000a260a7220 */ /* 0x040fe20000400000 */
[C---:B------:R-:W-:Y:S01]  /*6770*/  FFMA R6, R39.reuse, R3, R6 ;  /* 0x0000000327067223 */ /* 0x040fe20000000006 */
[C---:B------:R-:W-:Y:S01]  /*6780*/  FFMA R7, R39.reuse, R40, R7 ;  /* 0x0000002827077223 */ /* 0x040fe20000000007 */
[C---:B------:R-:W-:Y:S01]  /*6790*/  FFMA R8, R39.reuse, R41, R8 ;  /* 0x0000002927087223 */ /* 0x040fe20000000008 */
[C---:B------:R-:W-:Y:S01]  /*67a0*/  FFMA R9, R39.reuse, R42, R9 ;  /* 0x0000002a27097223 */ /* 0x040fe20000000009 */
[----:B------:R-:W-:Y:S01]  /*67b0*/  FFMA R10, R39, R43, R10 ;  /* 0x0000002b270a7223 */ /* 0x000fe2000000000a */
[--C-:B------:R-:W-:Y:S01]  /*67c0*/  HADD2.F32 R40, -RZ, R65.reuse.H0_H0 ;  /* 0x20000041ff287230 */ /* 0x100fe20000004100 */
[----:B------:R-:W-:Y:S01]  /*67d0*/  F2FP.SATFINITE.E4M3.F32.PACK_AB_MERGE_C R86, R7, R6, RZ ;  /* 0x000000060756723e */ /* 0x000fe200048070ff */
[C---:B------:R-:W-:Y:S01]  /*67e0*/  FMUL R7, R38.reuse, R24 ;  /* 0x0000001826077220 */ /* 0x040fe20000400000 */
[C---:B------:R-:W-:Y:S01]  /*67f0*/  FMUL R24, R38.reuse, R29 ;  /* 0x0000001d26187220 */ /* 0x040fe20000400000 */
[C---:B------:R-:W-:Y:S01]  /*6800*/  FMUL R29, R38.reuse, R34 ;  /* 0x00000022261d7220 */ /* 0x040fe20000400000 */
[----:B------:R-:W-:Y:S02]  /*6810*/  HADD2.F32 R65, -RZ, R65.H1_H1 ;  /* 0x30000041ff417230 */ /* 0x000fe40000004100 */
[C---:B------:R-:W-:Y:S01]  /*6820*/  FMUL R11, R38.reuse, R11 ;  /* 0x0000000b260b7220 */ /* 0x040fe20000400000 */
[--C-:B------:R-:W-:Y:S02]  /*6830*/  HADD2.F32 R47, -RZ, R48.reuse.H0_H0 ;  /* 0x20000030ff2f7230 */ /* 0x100fe40000004100 */
[C---:B------:R-:W-:Y:S01]  /*6840*/  FMUL R14, R38.reuse, R14 ;  /* 0x0000000e260e7220 */ /* 0x040fe20000400000 */
[----:B------:R-:W-:Y:S02]  /*6850*/  HADD2.F32 R48, -RZ, R48.H1_H1 ;  /* 0x30000030ff307230 */ /* 0x000fe40000004100 */
[C---:B------:R-:W-:Y:S01]  /*6860*/  FFMA R11, R39.reuse, R44, R11 ;  /* 0x0000002c270b7223 */ /* 0x040fe2000000000b */
[C---:B------:R-:W-:Y:S01]  /*6870*/  FFMA R12, R39.reuse, R45, R12 ;  /* 0x0000002d270c7223 */ /* 0x040fe2000000000c */
[C---:B------:R-:W-:Y:S01]  /*6880*/  FFMA R13, R39.reuse, R46, R13 ;  /* 0x0000002e270d7223 */ /* 0x040fe2000000000d */
[----:B------:R-:W-:Y:S01]  /*6890*/  FFMA R14, R39, R47, R14 ;  /* 0x0000002f270e7223 */ /* 0x000fe2000000000e */
[C---:B------:R-:W-:Y:S01]  /*68a0*/  FMUL R15, R38.reuse, R15 ;  /* 0x0000000f260f7220 */ /* 0x040fe20000400000 */
[--C-:B------:R-:W-:Y:S01]  /*68b0*/  HADD2.F32 R51, -RZ, R52.reuse.H0_H0 ;  /* 0x20000034ff337230 */ /* 0x100fe20000004100 */
[----:B------:R-:W-:Y:S01]  /*68c0*/  F2FP.SATFINITE.E4M3.F32.PACK_AB_MERGE_C R10, R11, R10, RZ ;  /* 0x0000000a0b0a723e */ /* 0x000fe200048070ff */
[----:B------:R-:W-:Y:S02]  /*68d0*/  HADD2.F32 R52, -RZ, R52.H1_H1 ;  /* 0x30000034ff347230 */ /* 0x000fe40000004100 */
[C---:B------:R-:W-:Y:S01]  /*68e0*/  FFMA R15, R39.reuse, R48, R15 ;  /* 0x00000030270f7223 */ /* 0x040fe2000000000f */
[C---:B------:R-:W-:Y:S01]  /*68f0*/  FFMA R16, R39.reuse, R49, R16 ;  /* 0x0000003127107223 */ /* 0x040fe20000000010 */
[C---:B------:R-:W-:Y:S01]  /*6900*/  FFMA R17, R39.reuse, R50, R17 ;  /* 0x0000003227117223 */ /* 0x040fe20000000011 */
[C---:B------:R-:W-:Y:S01]  /*6910*/  FMUL R18, R38.reuse, R18 ;  /* 0x0000001226127220 */ /* 0x040fe20000400000 */
[C---:B------:R-:W-:Y:S01]  /*6920*/  FMUL R19, R38.reuse, R19 ;  /* 0x0000001326137220 */ /* 0x040fe20000400000 */
[--C-:B------:R-:W-:Y:S02]  /*6930*/  HADD2.F32 R55, -RZ, R56.reuse.H0_H0 ;  /* 0x20000038ff377230 */ /* 0x100fe40000004100 */
[C---:B------:R-:W-:Y:S01]  /*6940*/  FMUL R3, R38.reuse, R22 ;  /* 0x0000001626037220 */ /* 0x040fe20000400000 */
[C---:B------:R-:W-:Y:S01]  /*6950*/  FFMA R18, R39.reuse, R51, R18 ;  /* 0x0000003327127223 */ /* 0x040fe20000000012 */
[----:B------:R-:W-:Y:S02]  /*6960*/  HADD2.F32 R56, -RZ, R56.H1_H1 ;  /* 0x30000038ff387230 */ /* 0x000fe40000004100 */
[C---:B------:R-:W-:Y:S01]  /*6970*/  FFMA R19, R39.reuse, R52, R19 ;  /* 0x0000003427137223 */ /* 0x040fe20000000013 */
[C---:B------:R-:W-:Y:S01]  /*6980*/  FMUL R6, R38.reuse, R23 ;  /* 0x0000001726067220 */ /* 0x040fe20000400000 */
[C---:B------:R-:W-:Y:S01]  /*6990*/  FFMA R0, R39.reuse, R53, R0 ;  /* 0x0000003527007223 */ /* 0x040fe20000000000 */
[C---:B------:R-:W-:Y:S01]  /*69a0*/  FFMA R2, R39.reuse, R54, R2 ;  /* 0x0000003627027223 */ /* 0x040fe20000000002 */
[--C-:B------:R-:W-:Y:S02]  /*69b0*/  HADD2.F32 R59, -RZ, R60.reuse.H0_H0 ;  /* 0x2000003cff3b7230 */ /* 0x100fe40000004100 */
[C---:B------:R-:W-:Y:S01]  /*69c0*/  FFMA R3, R39.reuse, R55, R3 ;  /* 0x0000003727037223 */ /* 0x040fe20000000003 */
[----:B------:R-:W-:Y:S02]  /*69d0*/  HADD2.F32 R60, -RZ, R60.H1_H1 ;  /* 0x3000003cff3c7230 */ /* 0x000fe40000004100 */
[C---:B------:R-:W-:Y:S01]  /*69e0*/  FMUL R21, R38.reuse, R26 ;  /* 0x0000001a26157220 */ /* 0x040fe20000400000 */
[C---:B------:R-:W-:Y:S01]  /*69f0*/  FMUL R22, R38.reuse, R27 ;  /* 0x0000001b26167220 */ /* 0x040fe20000400000 */
[C---:B------:R-:W-:Y:S01]  /*6a00*/  FFMA R6, R39.reuse, R56, R6 ;  /* 0x0000003827067223 */ /* 0x040fe20000000006 */
[C---:B------:R-:W-:Y:S01]  /*6a10*/  FFMA R7, R39.reuse, R57, R7 ;  /* 0x0000003927077223 */ /* 0x040fe20000000007 */
[C---:B------:R-:W-:Y:S01]  /*6a20*/  FMUL R23, R38.reuse, R28 ;  /* 0x0000001c26177220 */ /* 0x040fe20000400000 */
[C---:B------:R-:W-:Y:S01]  /*6a30*/  FFMA R20, R39.reuse, R58, R20 ;  /* 0x0000003a27147223 */ /* 0x040fe20000000014 */
[--C-:B------:R-:W-:Y:S02]  /*6a40*/  HADD2.F32 R63, -RZ, R64.reuse.H0_H0 ;  /* 0x20000040ff3f7230 */ /* 0x100fe40000004100 */
[C---:B------:R-:W-:Y:S01]  /*6a50*/  FFMA R21, R39.reuse, R59, R21 ;  /* 0x0000003b27157223 */ /* 0x040fe20000000015 */
[----:B------:R-:W-:Y:S02]  /*6a60*/  HADD2.F32 R64, -RZ, R64.H1_H1 ;  /* 0x30000040ff407230 */ /* 0x000fe40000004100 */
[C---:B------:R-:W-:Y:S01]  /*6a70*/  FFMA R22, R39.reuse, R60, R22 ;  /* 0x0000003c27167223 */ /* 0x040fe20000000016 */
[C---:B------:R-:W-:Y:S01]  /*6a80*/  FMUL R26, R38.reuse, R31 ;  /* 0x0000001f261a7220 */ /* 0x040fe20000400000 */
[C---:B------:R-:W-:Y:S01]  /*6a90*/  FMUL R27, R38.reuse, R32 ;  /* 0x00000020261b7220 */ /* 0x040fe20000400000 */
[C---:B------:R-:W-:Y:S01]  /*6aa0*/  FFMA R23, R39.reuse, R61, R23 ;  /* 0x0000003d27177223 */ /* 0x040fe20000000017 */
[----:B------:R-:W-:Y:S01]  /*6ab0*/  FMUL R28, R38, R33 ;  /* 0x00000021261c7220 */ /* 0x000fe20000400000 */
[C---:B------:R-:W-:Y:S01]  /*6ac0*/  FFMA R24, R39.reuse, R62, R24 ;  /* 0x0000003e27187223 */ /* 0x040fe20000000018 */
[--C-:B------:R-:W-:Y:S02]  /*6ad0*/  HADD2.F32 R66, -RZ, R67.reuse.H0_H0 ;  /* 0x20000043ff427230 */ /* 0x100fe40000004100 */
[C---:B------:R-:W-:Y:S01]  /*6ae0*/  FFMA R25, R39.reuse, R63, R25 ;  /* 0x0000003f27197223 */ /* 0x040fe20000000019 */
[----:B------:R-:W-:Y:S02]  /*6af0*/  HADD2.F32 R67, -RZ, R67.H1_H1 ;  /* 0x30000043ff437230 */ /* 0x000fe40000004100 */
[----:B------:R-:W-:Y:S01]  /*6b00*/  FFMA R26, R39, R64, R26 ;  /* 0x00000040271a7223 */ /* 0x000fe2000000001a */
[----:B------:R-:W-:Y:S01]  /*6b10*/  F2FP.SATFINITE.E4M3.F32.PACK_AB_MERGE_C R14, R15, R14, RZ ;  /* 0x0000000e0f0e723e */ /* 0x000fe200048070ff */
[----:B------:R-:W-:Y:S01]  /*6b20*/  FFMA R27, R39, R40, R27 ;  /* 0x00000028271b7223 */ /* 0x000fe2000000001b */
[----:B------:R-:W-:Y:S01]  /*6b30*/  F2FP.SATFINITE.E4M3.F32.PACK_AB_MERGE_C R18, R19, R18, RZ ;  /* 0x000000121312723e */ /* 0x000fe200048070ff */
[C---:B------:R-:W-:Y:S01]  /*6b40*/  FFMA R28, R39.reuse, R65, R28 ;  /* 0x00000041271c7223 */ /* 0x040fe2000000001c */
[C---:B------:R-:W-:Y:S01]  /*6b50*/  FFMA R29, R39.reuse, R66, R29 ;  /* 0x00000042271d7223 */ /* 0x040fe2000000001d */
[----:B------:R-:W-:Y:S01]  /*6b60*/  FFMA R30, R39, R67, R30 ;  /* 0x00000043271e7223 */ /* 0x000fe2000000001e */
[----:B------:R-:W-:Y:S02]  /*6b70*/  F2FP.SATFINITE.E4M3.F32.PACK_AB_MERGE_C R32, R5, R4, R86 ;  /* 0x000000040520723e */ /* 0x000fe40004807056 */
[----:B------:R-:W-:Y:S02]  /*6b80*/  F2FP.SATFINITE.E4M3.F32.PACK_AB_MERGE_C R33, R9, R8, R10 ;  /* 0x000000080921723e */ /* 0x000fe4000480700a */
[----:B------:R-:W-:Y:S02]  /*6b90*/  F2FP.SATFINITE.E4M3.F32.PACK_AB_MERGE_C R34, R13, R12, R14 ;  /* 0x0000000c0d22723e */ /* 0x000fe4000480700e */
[----:B------:R-:W-:Y:S02]  /*6ba0*/  F2FP.SATFINITE.E4M3.F32.PACK_AB_MERGE_C R35, R17, R16, R18 ;  /* 0x000000101123723e */ /* 0x000fe40004807012 */
[----:B------:R-:W-:Y:S02]  /*6bb0*/  F2FP.SATFINITE.E4M3.F32.PACK_AB_MERGE_C R3, R6, R3, RZ ;  /* 0x000000030603723e */ /* 0x000fe400048070ff */
[----:B------:R-:W-:Y:S01]  /*6bc0*/  F2FP.SATFINITE.E4M3.F32.PACK_AB_MERGE_C R5, R22, R21, RZ ;  /* 0x000000151605723e */ /* 0x000fe200048070ff */
[----:B------:R1:W-:Y:S01]  /*6bd0*/  STS.128 [R78+UR44+0x1200], R32 ;  /* 0x001200204e007988 */ /* 0x0003e20008000c2c */
[----:B------:R-:W-:Y:S02]  /*6be0*/  F2FP.SATFINITE.E4M3.F32.PACK_AB_MERGE_C R6, R26, R25, RZ ;  /* 0x000000191a06723e */ /* 0x000fe400048070ff */
[----:B------:R-:W-:Y:S02]  /*6bf0*/  F2FP.SATFINITE.E4M3.F32.PACK_AB_MERGE_C R29, R30, R29, RZ ;  /* 0x0000001d1e1d723e */ /* 0x000fe400048070ff */
[----:B------:R-:W-:Y:S02]  /*6c00*/  F2FP.SATFINITE.E4M3.F32.PACK_AB_MERGE_C R5, R20, R7, R5 ;  /* 0x000000071405723e */ /* 0x000fe40004807005 */
[----:B------:R-:W-:Y:S02]  /*6c10*/  F2FP.SATFINITE.E4M3.F32.PACK_AB_MERGE_C R4, R2, R0, R3 ;  /* 0x000000000204723e */ /* 0x000fe40004807003 */
[----:B------:R-:W-:Y:S02]  /*6c20*/  F2FP.SATFINITE.E4M3.F32.PACK_AB_MERGE_C R6, R24, R23, R6 ;  /* 0x000000171806723e */ /* 0x000fe40004807006 */
[----:B------:R-:W-:Y:S05]  /*6c30*/  F2FP.SATFINITE.E4M3.F32.PACK_AB_MERGE_C R7, R28, R27, R29 ;  /* 0x0000001b1c07723e */ /* 0x000fea000480701d */
[----:B------:R1:W-:Y:S01]  /*6c40*/  STS.128 [R77+0x1010], R4 ;  /* 0x001010044d007388 */ /* 0x0003e20000000c00 */
[----:B------:R-:W-:Y:S01]  /*6c50*/  @!PT LDS RZ, [RZ] ;  /* 0x00000000fffff984 */ /* 0x000fe20000000800 */
[----:B------:R-:W-:Y:S01]  /*6c60*/  @!PT LDS RZ, [RZ] ;  /* 0x00000000fffff984 */ /* 0x000fe20000000800 */
[----:B------:R-:W-:Y:S01]  /*6c70*/  @!PT LDS RZ, [RZ] ;  /* 0x00000000fffff984 */ /* 0x000fe20000000800 */
[----:B------:R-:W-:Y:S01]  /*6c80*/  @!PT LDS RZ, [RZ] ;  /* 0x00000000fffff984 */ /* 0x000fe20000000800 */
[----:B------:R3:W-:Y:S07]  /*6c90*/  MEMBAR.ALL.CTA ;  /* 0x0000000000007992 */ /* 0x0007ee0000008000 */
[----:B---3--:R-:W3:Y:S02]  /*6ca0*/  FENCE.VIEW.ASYNC.S ;  /* 0x00000000000073c6 */ /* 0x008ee40000000000 */
[----:B---3--:R-:W-:Y:S06]  /*6cb0*/  BAR.SYNC.DEFER_BLOCKING 0x1, 0x80 ;  /* 0x0042000000007b1d */ /* 0x008fec0000010000 */
[----:B------:R-:W-:Y:S05]  /*6cc0*/  @P0 BRA `(.L_x_110) ;  /* 0x0000000000300947 */ /* 0x000fea0003800000 */
[----:B------:R-:W-:Y:S02]  /*6cd0*/  UIADD3 UR4, UPT, UPT, UR44, 0x1200, URZ ;  /* 0x000012002c047890 */ /* 0x000fe4000fffe0ff */
[----:B------:R-:W-:Y:S02]  /*6ce0*/  USHF.L.U32 UR9, UR45, 0x6, URZ ;  /* 0x000000062d097899 */ /* 0x000fe400080006ff */
[----:B------:R-:W-:Y:S02]  /*6cf0*/  USHF.L.U32 UR10, UR46, 0x6, URZ ;  /* 0x000000062e0a7899 */ /* 0x000fe400080006ff */
[----:B------:R-:W-:Y:S01]  /*6d00*/  MOV R85, UR4 ;  /* 0x0000000400557c02 */ /* 0x000fe20008000f00 */
[----:B------:R-:W-:Y:S01]  /*6d10*/  UIADD3 UR4, UP0, UPT, UR62, 0x680, URZ ;  /* 0x000006803e047890 */ /* 0x000fe2000ff1e0ff */
[----:B------:R-:W-:Y:S02]  /*6d20*/  UMOV UR11, UR36 ;  /* 0x00000024000b7c82 */ /* 0x000fe40008000000 */
[----:B------:R-:W-:Y:S01]  /*6d30*/  R2UR UR8, R85 ;  /* 0x00000000550872ca */ /* 0x000fe200000e0000 */
[----:B------:R-:W-:Y:S11]  /*6d40*/  UIADD3.X UR5, UPT, UPT, URZ, UR63, URZ, UP0, !UPT ;  /* 0x0000003fff057290 */ /* 0x000ff600087fe4ff */
[----:B------:R-:W-:Y:S01]  /*6d50*/  @!UPT UIADD3 URZ, UPT, UPT, URZ, URZ, URZ ;  /* 0x000000fffffff290 */ /* 0x000fe2000fffe0ff */
[----:B------:R3:W-:Y:S01]  /*6d60*/  UTMASTG.3D [UR8], [UR4] ;  /* 0x00000008040073b5 */ /* 0x0007e20008010000 */
[----:B------:R0:W-:Y:S01]  /*6d70*/  UTMACMDFLUSH ;  /* 0x00000000000079b7 */ /* 0x0001e20000000000 */
[----:B---3--:R-:W-:Y:S04]  /*6d80*/  DEPBAR.LE SB0, 0x0 ;  /* 0x000080000000791a */ /* 0x008fe80000000000 */
.L_x_110:
[----:B------:R-:W-:Y:S05]  /*6d90*/  BSYNC.RECONVERGENT B0 ;  /* 0x0000000000007941 */ /* 0x000fea0003800200 */
.L_x_109:
[----:B------:R-:W-:Y:S01]  /*6da0*/  BAR.SYNC.DEFER_BLOCKING 0x1, 0x80 ;  /* 0x0042000000007b1d */ /* 0x000fe20000010000 */
[----:B------:R-:W-:Y:S01]  /*6db0*/  ISETP.NE.AND P0, PT, R81, 0x2, PT ;  /* 0x000000025100780c */ /* 0x000fe20003f05270 */
[----:B------:R-:W-:Y:S01]  /*6dc0*/  UISETP.NE.AND UP0, UPT, UR47, URZ, UPT ;  /* 0x000000ff2f00728c */ /* 0x000fe2000bf05270 */
[----:B------:R-:W-:Y:S01]  /*6dd0*/  ISETP.NE.AND P1, PT, R36, 0x4, PT ;  /* 0x000000042400780c */ /* 0x000fe20003f25270 */
[----:B------:R-:W-:Y:S01]  /*6de0*/  UIADD3 UR45, UPT, UPT, UR37, UR57, URZ ;  /* 0x00000039252d7290 */ /* 0x000fe2000fffe0ff */
[----:B------:R-:W-:Y:S01]  /*6df0*/  SEL R2, RZ, 0x1, P0 ;  /* 0x00000001ff027807 */ /* 0x000fe20000000000 */
[----:B------:R-:W-:Y:S01]  /*6e00*/  UIADD3 UR46, UPT, UPT, UR38, UR60, URZ ;  /* 0x0000003c262e7290 */ /* 0x000fe2000fffe0ff */
[----:B------:R-:W-:Y:S02]  /*6e10*/  SEL R0, RZ, 0x1, P1 ;  /* 0x00000001ff007807 */ /* 0x000fe40000800000 */
[----:B------:R-:W-:Y:S02]  /*6e20*/  LOP3.LUT R83, R83, R2, RZ, 0x3c, !PT ;  /* 0x0000000253537212 */ /* 0x000fe400078e3cff */
[----:B------:R-:W-:Y:S02]  /*6e30*/  LOP3.LUT R84, R84, R0, RZ, 0x3c, !PT ;  /* 0x0000000054547212 */ /* 0x000fe400078e3cff */
[----:B------:R-:W-:Y:S02]  /*6e40*/  SEL R81, R81, RZ, P0 ;  /* 0x000000ff51517207 */ /* 0x000fe40000000000 */
[----:B------:R-:W-:Y:S01]  /*6e50*/  SEL R36, R36, RZ, P1 ;  /* 0x000000ff24247207 */ /* 0x000fe20000800000 */
[----:B------:R-:W-:Y:S01]  /*6e60*/  UMOV UR36, UR51 ;  /* 0x0000003300247c82 */ /* 0x000fe20008000000 */
[----:B------:R-:W-:Y:S05]  /*6e70*/  BRA.U UP0, `(.L_x_111) ;  /* 0xffffffe5002c7547 */ /* 0x000fea000b83ffff */
[----:B------:R-:W-:Y:S05]  /*6e80*/  EXIT ;  /* 0x000000000000794d */ /* 0x000fea0003800000 */
.L_x_25:
[----:B---3--:R3:W4:Y:S02]  /*6e90*/  SYNCS.PHASECHK.TRANS64.TRYWAIT P0, [R0+URZ+0x160], R2 ;  /* 0x00016002000075a7 */ /* 0x00872400080011ff */
[----:B----4-:R-:W-:Y:S05]  /*6ea0*/  @!P0 NANOSLEEP.SYNCS 0x989680 ;  /* 0x009896800000895d */ /* 0x010fea0003900000 */
[----:B------:R-:W4:Y:S02]  /*6eb0*/  @!P0 SYNCS.PHASECHK.TRANS64 P0, [R0+URZ+0x160], R2 ;  /* 0x00016002000085a7 */ /* 0x000f2400080010ff */
[----:B----4-:R-:W-:Y:S05]  /*6ec0*/  @!P0 BRA `(.L_x_25) ;  /* 0xfffffffc00f08947 */ /* 0x010fea000383ffff */
[----:B------:R-:W-:Y:S05]  /*6ed0*/  BRA `(.L_x_112) ;  /* 0xffffffa800947947 */ /* 0x000fea000383ffff */
.L_x_28:
[----:B--2---:R-:W-:-:S07]  /*6ee0*/  MOV R0, UR33 ;  /* 0x0000002100007c02 */ /* 0x004fce0008000f00 */
.L_x_113:
[----:B--2---:R2:W3:Y:S02]  /*6ef0*/  SYNCS.PHASECHK.TRANS64.TRYWAIT P0, [R0+URZ+0x68], R3 ;  /* 0x00006803000075a7 */ /* 0x0044e400080011ff */
[----:B---3--:R-:W-:Y:S05]  /*6f00*/  @!P0 NANOSLEEP.SYNCS 0x989680 ;  /* 0x009896800000895d */ /* 0x008fea0003900000 */
[----:B------:R-:W3:Y:S02]  /*6f10*/  @!P0 SYNCS.PHASECHK.TRANS64 P0, [R0+URZ+0x68], R3 ;  /* 0x00006803000085a7 */ /* 0x000ee400080010ff */
[----:B---3--:R-:W-:Y:S05]  /*6f20*/  @!P0 BRA `(.L_x_113) ;  /* 0xfffffffc00f08947 */ /* 0x008fea000383ffff */
[----:B------:R-:W-:Y:S05]  /*6f30*/  BRA `(.L_x_27) ;  /* 0xffffffa800dc7947 */ /* 0x000fea000383ffff */
.L_x_35:
[----:B-1----:R-:W-:-:S07]  /*6f40*/  MOV R0, UR17 ;  /* 0x0000001100007c02 */ /* 0x002fce0008000f00 */
.L_x_114:
[----:B-1----:R1:W2:Y:S02]  /*6f50*/  SYNCS.PHASECHK.TRANS64.TRYWAIT P0, [R0+URZ+0x68], R3 ;  /* 0x00006803000075a7 */ /* 0x0022a400080011ff */
[----:B--2---:R-:W-:Y:S05]  /*6f60*/  @!P0 NANOSLEEP.SYNCS 0x989680 ;  /* 0x009896800000895d */ /* 0x004fea0003900000 */
[----:B------:R-:W2:Y:S02]  /*6f70*/  @!P0 SYNCS.PHASECHK.TRANS64 P0, [R0+URZ+0x68], R3 ;  /* 0x00006803000085a7 */ /* 0x000ea400080010ff */
[----:B--2---:R-:W-:Y:S05]  /*6f80*/  @!P0 BRA `(.L_x_114) ;  /* 0xfffffffc00f08947 */ /* 0x004fea000383ffff */
[----:B------:R-:W-:Y:S05]  /*6f90*/  BRA `(.L_x_34) ;  /* 0xffffffac00987947 */ /* 0x000fea000383ffff */
.L_x_40:
[----:B-1----:R1:W2:Y:S02]  /*6fa0*/  SYNCS.PHASECHK.TRANS64.TRYWAIT P0, [R3+URZ+0xf0], R0 ;  /* 0x0000f000030075a7 */ /* 0x0022a400080011ff */
[----:B--2---:R-:W-:Y:S05]  /*6fb0*/  @!P0 NANOSLEEP.SYNCS 0x989680 ;  /* 0x009896800000895d */ /* 0x004fea0003900000 */
[----:B------:R-:W2:Y:S02]  /*6fc0*/  @!P0 SYNCS.PHASECHK.TRANS64 P0, [R3+URZ+0xf0], R0 ;  /* 0x0000f000030085a7 */ /* 0x000ea400080010ff */
[----:B--2---:R-:W-:Y:S05]  /*6fd0*/  @!P0 BRA `(.L_x_40) ;  /* 0xfffffffc00f08947 */ /* 0x004fea000383ffff */
[----:B------:R-:W-:Y:S05]  /*6fe0*/  BRA `(.L_x_115) ;  /* 0xffffffb0003c7947 */ /* 0x000fea000383ffff */
.L_x_44:
[----:B------:R-:W-:-:S07]  /*6ff0*/  MOV R0, UR4 ;  /* 0x0000000400007c02 */ /* 0x000fce0008000f00 */
.L_x_116:
[----:B-1----:R1:W2:Y:S02]  /*7000*/  SYNCS.PHASECHK.TRANS64.TRYWAIT P0, [R0+URZ], R2 ;  /* 0x00000002000075a7 */ /* 0x0022a400080011ff */
[----:B--2---:R-:W-:Y:S05]  /*7010*/  @!P0 NANOSLEEP.SYNCS 0x989680 ;  /* 0x009896800000895d */ /* 0x004fea0003900000 */
[----:B------:R-:W2:Y:S02]  /*7020*/  @!P0 SYNCS.PHASECHK.TRANS64 P0, [R0+URZ], R2 ;  /* 0x00000002000085a7 */ /* 0x000ea400080010ff */
[----:B--2---:R-:W-:Y:S05]  /*7030*/  @!P0 BRA `(.L_x_116) ;  /* 0xfffffffc00f08947 */ /* 0x004fea000383ffff */
[----:B------:R-:W-:Y:S05]  /*7040*/  BRA `(.L_x_117) ;  /* 0xffffffb400e07947 */ /* 0x000fea000383ffff */
.L_x_45:
[----:B------:R-:W-:-:S07]  /*7050*/  MOV R0, UR5 ;  /* 0x0000000500007c02 */ /* 0x000fce0008000f00 */
.L_x_118:
[----:B-1----:R1:W2:Y:S02]  /*7060*/  SYNCS.PHASECHK.TRANS64.TRYWAIT P0, [R0+URZ], R3 ;  /* 0x00000003000075a7 */ /* 0x0022a400080011ff */
[----:B--2---:R-:W-:Y:S05]  /*7070*/  @!P0 NANOSLEEP.SYNCS 0x989680 ;  /* 0x009896800000895d */ /* 0x004fea0003900000 */
[----:B------:R-:W2:Y:S02]  /*7080*/  @!P0 SYNCS.PHASECHK.TRANS64 P0, [R0+URZ], R3 ;  /* 0x00000003000085a7 */ /* 0x000ea400080010ff */
[----:B--2---:R-:W-:Y:S05]  /*7090*/  @!P0 BRA `(.L_x_118) ;  /* 0xfffffffc00f08947 */ /* 0x004fea000383ffff */
[----:B------:R-:W-:Y:S05]  /*70a0*/  BRA `(.L_x_119) ;  /* 0xffffffb400ec7947 */ /* 0x000fea000383ffff */
.L_x_46:
[----:B------:R-:W-:-:S07]  /*70b0*/  MOV R0, UR5 ;  /* 0x0000000500007c02 */ /* 0x000fce0008000f00 */
.L_x_120:
[----:B-1----:R1:W2:Y:S02]  /*70c0*/  SYNCS.PHASECHK.TRANS64.TRYWAIT P0, [R0+URZ], R3 ;  /* 0x00000003000075a7 */ /* 0x0022a400080011ff */
[----:B--2---:R-:W-:Y:S05]  /*70d0*/  @!P0 NANOSLEEP.SYNCS 0x989680 ;  /* 0x009896800000895d */ /* 0x004fea0003900000 */
[----:B------:R-:W2:Y:S02]  /*70e0*/  @!P0 SYNCS.PHASECHK.TRANS64 P0, [R0+URZ], R3 ;  /* 0x00000003000085a7 */ /* 0x000ea400080010ff */
[----:B--2---:R-:W-:Y:S05]  /*70f0*/  @!P0 BRA `(.L_x_120) ;  /* 0xfffffffc00f08947 */ /* 0x004fea000383ffff */
[----:B------:R-:W-:Y:S05]  /*7100*/  BRA `(.L_x_121) ;  /* 0xffffffb400f87947 */ /* 0x000fea000383ffff */
.L_x_47:
[----:B------:R-:W-:-:S07]  /*7110*/  MOV R0, UR5 ;  /* 0x0000000500007c02 */ /* 0x000fce0008000f00 */
.L_x_122:
[----:B-1----:R1:W2:Y:S02]  /*7120*/  SYNCS.PHASECHK.TRANS64.TRYWAIT P0, [R0+URZ], R3 ;  /* 0x00000003000075a7 */ /* 0x0022a400080011ff */
[----:B--2---:R-:W-:Y:S05]  /*7130*/  @!P0 NANOSLEEP.SYNCS 0x989680 ;  /* 0x009896800000895d */ /* 0x004fea0003900000 */
[----:B------:R-:W2:Y:S02]  /*7140*/  @!P0 SYNCS.PHASECHK.TRANS64 P0, [R0+URZ], R3 ;  /* 0x00000003000085a7 */ /* 0x000ea400080010ff */
[----:B--2---:R-:W-:Y:S05]  /*7150*/  @!P0 BRA `(.L_x_122) ;  /* 0xfffffffc00f08947 */ /* 0x004fea000383ffff */
[----:B------:R-:W-:Y:S05]  /*7160*/  BRA `(.L_x_123) ;  /* 0xffffffb800047947 */ /* 0x000fea000383ffff */
.L_x_48:
[----:B------:R-:W-:-:S07]  /*7170*/  MOV R0, UR5 ;  /* 0x0000000500007c02 */ /* 0x000fce0008000f00 */
.L_x_124:
[----:B-1----:R1:W2:Y:S02]  /*7180*/  SYNCS.PHASECHK.TRANS64.TRYWAIT P0, [R0+URZ], R3 ;  /* 0x00000003000075a7 */ /* 0x0022a400080011ff */
[----:B--2---:R-:W-:Y:S05]  /*7190*/  @!P0 NANOSLEEP.SYNCS 0x989680 ;  /* 0x009896800000895d */ /* 0x004fea0003900000 */
[----:B------:R-:W2:Y:S02]  /*71a0*/  @!P0 SYNCS.PHASECHK.TRANS64 P0, [R0+URZ], R3 ;  /* 0x00000003000085a7 */ /* 0x000ea400080010ff */
[----:B--2---:R-:W-:Y:S05]  /*71b0*/  @!P0 BRA `(.L_x_124) ;  /* 0xfffffffc00f08947 */ /* 0x004fea000383ffff */
[----:B------:R-:W-:Y:S05]  /*71c0*/  BRA `(.L_x_125) ;  /* 0xffffffb800107947 */ /* 0x000fea000383ffff */
.L_x_49:
[----:B------:R-:W-:-:S07]  /*71d0*/  MOV R0, UR5 ;  /* 0x0000000500007c02 */ /* 0x000fce0008000f00 */
.L_x_126:
[----:B-1----:R1:W2:Y:S02]  /*71e0*/  SYNCS.PHASECHK.TRANS64.TRYWAIT P0, [R0+URZ], R3 ;  /* 0x00000003000075a7 */ /* 0x0022a400080011ff */
[----:B--2---:R-:W-:Y:S05]  /*71f0*/  @!P0 NANOSLEEP.SYNCS 0x989680 ;  /* 0x009896800000895d */ /* 0x004fea0003900000 */
[----:B------:R-:W2:Y:S02]  /*7200*/  @!P0 SYNCS.PHASECHK.TRANS64 P0, [R0+URZ], R3 ;  /* 0x00000003000085a7 */ /* 0x000ea400080010ff */
[----:B--2---:R-:W-:Y:S05]  /*7210*/  @!P0 BRA `(.L_x_126) ;  /* 0xfffffffc00f08947 */ /* 0x004fea000383ffff */
[----:B------:R-:W-:Y:S05]  /*7220*/  BRA `(.L_x_127) ;  /* 0xffffffb8001c7947 */ /* 0x000fea000383ffff */
.L_x_50:
[----:B------:R-:W-:-:S07]  /*7230*/  MOV R0, UR5 ;  /* 0x0000000500007c02 */ /* 0x000fce0008000f00 */
.L_x_128:
[----:B-1----:R1:W2:Y:S02]  /*7240*/  SYNCS.PHASECHK.TRANS64.TRYWAIT P0, [R0+URZ], R3 ;  /* 0x00000003000075a7 */ /* 0x0022a400080011ff */
[----:B--2---:R-:W-:Y:S05]  /*7250*/  @!P0 NANOSLEEP.SYNCS 0x989680 ;  /* 0x009896800000895d */ /* 0x004fea0003900000 */
[----:B------:R-:W2:Y:S02]  /*7260*/  @!P0 SYNCS.PHASECHK.TRANS64 P0, [R0+URZ], R3 ;  /* 0x00000003000085a7 */ /* 0x000ea400080010ff */
[----:B--2---:R-:W-:Y:S05]  /*7270*/  @!P0 BRA `(.L_x_128) ;  /* 0xfffffffc00f08947 */ /* 0x004fea000383ffff */
[----:B------:R-:W-:Y:S05]  /*7280*/  BRA `(.L_x_129) ;  /* 0xffffffb800287947 */ /* 0x000fea000383ffff */
.L_x_51:
[----:B------:R-:W-:-:S07]  /*7290*/  MOV R0, UR5 ;  /* 0x0000000500007c02 */ /* 0x000fce0008000f00 */
.L_x_130:
[----:B-1----:R1:W2:Y:S02]  /*72a0*/  SYNCS.PHASECHK.TRANS64.TRYWAIT P0, [R0+URZ], R3 ;  /* 0x00000003000075a7 */ /* 0x0022a400080011ff */
[----:B--2---:R-:W-:Y:S05]  /*72b0*/  @!P0 NANOSLEEP.SYNCS 0x989680 ;  /* 0x009896800000895d */ /* 0x004fea0003900000 */
[----:B------:R-:W2:Y:S02]  /*72c0*/  @!P0 SYNCS.PHASECHK.TRANS64 P0, [R0+URZ], R3 ;  /* 0x00000003000085a7 */ /* 0x000ea400080010ff */
[----:B--2---:R-:W-:Y:S05]  /*72d0*/  @!P0 BRA `(.L_x_130) ;  /* 0xfffffffc00f08947 */ /* 0x004fea000383ffff */
[----:B------:R-:W-:Y:S05]  /*72e0*/  BRA `(.L_x_131) ;  /* 0xffffffb800347947 */ /* 0x000fea000383ffff */
.L_x_52:
[----:B------:R-:W-:-:S07]  /*72f0*/  MOV R0, UR5 ;  /* 0x0000000500007c02 */ /* 0x000fce0008000f00 */
.L_x_132:
[----:B-1----:R1:W2:Y:S02]  /*7300*/  SYNCS.PHASECHK.TRANS64.TRYWAIT P0, [R0+URZ], R3 ;  /* 0x00000003000075a7 */ /* 0x0022a400080011ff */
[----:B--2---:R-:W-:Y:S05]  /*7310*/  @!P0 NANOSLEEP.SYNCS 0x989680 ;  /* 0x009896800000895d */ /* 0x004fea0003900000 */
[----:B------:R-:W2:Y:S02]  /*7320*/  @!P0 SYNCS.PHASECHK.TRANS64 P0, [R0+URZ], R3 ;  /* 0x00000003000085a7 */ /* 0x000ea400080010ff */
[----:B--2---:R-:W-:Y:S05]  /*7330*/  @!P0 BRA `(.L_x_132) ;  /* 0xfffffffc00f08947 */ /* 0x004fea000383ffff */
[----:B------:R-:W-:Y:S05]  /*7340*/  BRA `(.L_x_133) ;  /* 0xffffffb800407947 */ /* 0x000fea000383ffff */
.L_x_53:
[----:B------:R-:W-:-:S07]  /*7350*/  MOV R0, UR5 ;  /* 0x0000000500007c02 */ /* 0x000fce0008000f00 */
.L_x_134:
[----:B-1----:R1:W2:Y:S02]  /*7360*/  SYNCS.PHASECHK.TRANS64.TRYWAIT P0, [R0+URZ], R3 ;  /* 0x00000003000075a7 */ /* 0x0022a400080011ff */
[----:B--2---:R-:W-:Y:S05]  /*7370*/  @!P0 NANOSLEEP.SYNCS 0x989680 ;  /* 0x009896800000895d */ /* 0x004fea0003900000 */
[----:B------:R-:W2:Y:S02]  /*7380*/  @!P0 SYNCS.PHASECHK.TRANS64 P0, [R0+URZ], R3 ;  /* 0x00000003000085a7 */ /* 0x000ea400080010ff */
[----:B--2---:R-:W-:Y:S05]  /*7390*/  @!P0 BRA `(.L_x_134) ;  /* 0xfffffffc00f08947 */ /* 0x004fea000383ffff */
[----:B------:R-:W-:Y:S05]  /*73a0*/  BRA `(.L_x_135) ;  /* 0xffffffb8004c7947 */ /* 0x000fea000383ffff */
.L_x_54:
[----:B------:R-:W-:-:S07]  /*73b0*/  MOV R0, UR5 ;  /* 0x0000000500007c02 */ /* 0x000fce0008000f00 */
.L_x_136:
[----:B-1----:R1:W2:Y:S02]  /*73c0*/  SYNCS.PHASECHK.TRANS64.TRYWAIT P0, [R0+URZ], R3 ;  /* 0x00000003000075a7 */ /* 0x0022a400080011ff */
[----:B--2---:R-:W-:Y:S05]  /*73d0*/  @!P0 NANOSLEEP.SYNCS 0x989680 ;  /* 0x009896800000895d */ /* 0x004fea0003900000 */
[----:B------:R-:W2:Y:S02]  /*73e0*/  @!P0 SYNCS.PHASECHK.TRANS64 P0, [R0+URZ], R3 ;  /* 0x00000003000085a7 */ /* 0x000ea400080010ff */
[----:B--2---:R-:W-:Y:S05]  /*73f0*/  @!P0 BRA `(.L_x_136) ;  /* 0xfffffffc00f08947 */ /* 0x004fea000383ffff */
[----:B------:R-:W-:Y:S05]  /*7400*/  BRA `(.L_x_137) ;  /* 0xffffffb800587947 */ /* 0x000fea000383ffff */
.L_x_55:
[----:B------:R-:W-:-:S07]  /*7410*/  MOV R0, UR5 ;  /* 0x0000000500007c02 */ /* 0x000fce0008000f00 */
.L_x_138:
[----:B-1----:R1:W2:Y:S02]  /*7420*/  SYNCS.PHASECHK.TRANS64.TRYWAIT P0, [R0+URZ], R3 ;  /* 0x00000003000075a7 */ /* 0x0022a400080011ff */
[----:B--2---:R-:W-:Y:S05]  /*7430*/  @!P0 NANOSLEEP.SYNCS 0x989680 ;  /* 0x009896800000895d */ /* 0x004fea0003900000 */
[----:B------:R-:W2:Y:S02]  /*7440*/  @!P0 SYNCS.PHASECHK.TRANS64 P0, [R0+URZ], R3 ;  /* 0x00000003000085a7 */ /* 0x000ea400080010ff */
[----:B--2---:R-:W-:Y:S05]  /*7450*/  @!P0 BRA `(.L_x_138) ;  /* 0xfffffffc00f08947 */ /* 0x004fea000383ffff */
[----:B------:R-:W-:Y:S05]  /*7460*/  BRA `(.L_x_139) ;  /* 0xffffffb800647947 */ /* 0x000fea000383ffff */
.L_x_58:
[----:B--2---:R2:W3:Y:S02]  /*7470*/  SYNCS.PHASECHK.TRANS64.TRYWAIT P0, [R2+URZ+0x150], R4 ;  /* 0x00015004020075a7 */ /* 0x0044e400080011ff */
[----:B---3--:R-:W-:Y:S05]  /*7480*/  @!P0 NANOSLEEP.SYNCS 0x989680 ;  /* 0x009896800000895d */ /* 0x008fea0003900000 */
[----:B------:R-:W3:Y:S02]  /*7490*/  @!P0 SYNCS.PHASECHK.TRANS64 P0, [R2+URZ+0x150], R4 ;  /* 0x00015004020085a7 */ /* 0x000ee400080010ff */
[----:B---3--:R-:W-:Y:S05]  /*74a0*/  @!P0 BRA `(.L_x_58) ;  /* 0xfffffffc00f08947 */ /* 0x008fea000383ffff */
[----:B------:R-:W-:Y:S05]  /*74b0*/  BRA `(.L_x_140) ;  /* 0xffffffb800c07947 */ /* 0x000fea000383ffff */
.L_x_59:
[----:B------:R-:W-:-:S07]  /*74c0*/  MOV R2, UR4 ;  /* 0x0000000400027c02 */ /* 0x000fce0008000f00 */
.L_x_141:
[----:B--2---:R2:W3:Y:S02]  /*74d0*/  SYNCS.PHASECHK.TRANS64.TRYWAIT P0, [R2+URZ+0x100], R5 ;  /* 0x00010005020075a7 */ /* 0x0044e400080011ff */
[----:B---3--:R-:W-:Y:S05]  /*74e0*/  @!P0 NANOSLEEP.SYNCS 0x989680 ;  /* 0x009896800000895d */ /* 0x008fea0003900000 */
[----:B------:R-:W3:Y:S02]  /*74f0*/  @!P0 SYNCS.PHASECHK.TRANS64 P0, [R2+URZ+0x100], R5 ;  /* 0x00010005020085a7 */ /* 0x000ee400080010ff */
[----:B---3--:R-:W-:Y:S05]  /*7500*/  @!P0 BRA `(.L_x_141) ;  /* 0xfffffffc00f08947 */ /* 0x008fea000383ffff */
[----:B------:R-:W-:Y:S05]  /*7510*/  BRA `(.L_x_142) ;  /* 0xffffffb800d07947 */ /* 0x000fea000383ffff */
.L_x_60:
[----:B--2---:R2:W3:Y:S02]  /*7520*/  SYNCS.PHASECHK.TRANS64.TRYWAIT P1, [R2+URZ+0xf0], R4 ;  /* 0x0000f004020075a7 */ /* 0x0044e400080211ff */
[----:B---3--:R-:W-:Y:S05]  /*7530*/  @!P1 NANOSLEEP.SYNCS 0x989680 ;  /* 0x009896800000995d */ /* 0x008fea0003900000 */
[----:B------:R-:W3:Y:S02]  /*7540*/  @!P1 SYNCS.PHASECHK.TRANS64 P1, [R2+URZ+0xf0], R4 ;  /* 0x0000f004020095a7 */ /* 0x000ee400080210ff */
[----:B---3--:R-:W-:Y:S05]  /*7550*/  @!P1 BRA `(.L_x_60) ;  /* 0xfffffffc00f09947 */ /* 0x008fea000383ffff */
[----:B------:R-:W-:Y:S05]  /*7560*/  BRA `(.L_x_143) ;  /* 0xffffffbc00007947 */ /* 0x000fea000383ffff */
.L_x_63:
[----:B------:R-:W-:-:S07]  /*7570*/  MOV R0, UR4 ;  /* 0x0000000400007c02 */ /* 0x000fce0008000f00 */
.L_x_144:
[----:B--2---:R2:W3:Y:S02]  /*7580*/  SYNCS.PHASECHK.TRANS64.TRYWAIT P0, [R0+URZ+0x100], R2 ;  /* 0x00010002000075a7 */ /* 0x0044e400080011ff */
[----:B---3--:R-:W-:Y:S05]  /*7590*/  @!P0 NANOSLEEP.SYNCS 0x989680 ;  /* 0x009896800000895d */ /* 0x008fea0003900000 */
[----:B------:R-:W3:Y:S02]  /*75a0*/  @!P0 SYNCS.PHASECHK.TRANS64 P0, [R0+URZ+0x100], R2 ;  /* 0x00010002000085a7 */ /* 0x000ee400080010ff */
[----:B---3--:R-:W-:Y:S05]  /*75b0*/  @!P0 BRA `(.L_x_144) ;  /* 0xfffffffc00f08947 */ /* 0x008fea000383ffff */
[----:B------:R-:W-:Y:S05]  /*75c0*/  BRA `(.L_x_62) ;  /* 0xffffffbc00547947 */ /* 0x000fea000383ffff */
.L_x_70:
[----:B-1----:R1:W2:Y:S02]  /*75d0*/  SYNCS.PHASECHK.TRANS64.TRYWAIT P1, [R0+URZ+0xf0], R2 ;  /* 0x0000f002000075a7 */ /* 0x0022a400080211ff */
[----:B--2---:R-:W-:Y:S05]  /*75e0*/  @!P1 NANOSLEEP.SYNCS 0x989680 ;  /* 0x009896800000995d */ /* 0x004fea0003900000 */
[----:B------:R-:W2:Y:S02]  /*75f0*/  @!P1 SYNCS.PHASECHK.TRANS64 P1, [R0+URZ+0xf0], R2 ;  /* 0x0000f002000095a7 */ /* 0x000ea400080210ff */
[----:B--2---:R-:W-:Y:S05]  /*7600*/  @!P1 BRA `(.L_x_70) ;  /* 0xfffffffc00f09947 */ /* 0x004fea000383ffff */
[----:B------:R-:W-:Y:S05]  /*7610*/  BRA `(.L_x_145) ;  /* 0xffffffc000c87947 */ /* 0x000fea000383ffff */
.L_x_71:
[----:B------:R-:W-:-:S07]  /*7620*/  MOV R2, UR31 ;  /* 0x0000001f00027c02 */ /* 0x000fce0008000f00 */
.L_x_146:
[----:B-1----:R1:W2:Y:S02]  /*7630*/  SYNCS.PHASECHK.TRANS64.TRYWAIT P0, [R2+URZ+0x130], R0 ;  /* 0x00013000020075a7 */ /* 0x0022a400080011ff */
[----:B--2---:R-:W-:Y:S05]  /*7640*/  @!P0 NANOSLEEP.SYNCS 0x989680 ;  /* 0x009896800000895d */ /* 0x004fea0003900000 */
[----:B------:R-:W2:Y:S02]  /*7650*/  @!P0 SYNCS.PHASECHK.TRANS64 P0, [R2+URZ+0x130], R0 ;  /* 0x00013000020085a7 */ /* 0x000ea400080010ff */
[----:B--2---:R-:W-:Y:S05]  /*7660*/  @!P0 BRA `(.L_x_146) ;  /* 0xfffffffc00f08947 */ /* 0x004fea000383ffff */
[----:B------:R-:W-:Y:S05]  /*7670*/  BRA `(.L_x_147) ;  /* 0xffffffc400187947 */ /* 0x000fea000383ffff */
.L_x_74:
[----:B------:R-:W-:Y:S07]  /*7680*/  MOV R0, UR5 ;  /* 0x0000000500007c02 */ /* 0x000fee0008000f00 */
.L_x_148:
[----:B-1----:R1:W2:Y:S02]  /*7690*/  SYNCS.PHASECHK.TRANS64.TRYWAIT P0, [R0+URZ], R2 ;  /* 0x00000002000075a7 */ /* 0x0022a400080011ff */
[----:B--2---:R-:W-:Y:S05]  /*76a0*/  @!P0 NANOSLEEP.SYNCS 0x989680 ;  /* 0x009896800000895d */ /* 0x004fea0003900000 */
[----:B------:R-:W2:Y:S02]  /*76b0*/  @!P0 SYNCS.PHASECHK.TRANS64 P0, [R0+URZ], R2 ;  /* 0x00000002000085a7 */ /* 0x000ea400080010ff */
[----:B--2---:R-:W-:Y:S05]  /*76c0*/  @!P0 BRA `(.L_x_148) ;  /* 0xfffffffc00f08947 */ /* 0x004fea000383ffff */
[----:B------:R-:W-:Y:S05]  /*76d0*/  BRA `(.L_x_73) ;  /* 0xffffffc400347947 */ /* 0x000fea000383ffff */
.L_x_77:
[----:B------:R-:W-:-:S07]  /*76e0*/  MOV R0, UR4 ;  /* 0x0000000400007c02 */ /* 0x000fce0008000f00 */
.L_x_149:
[----:B--2---:R2:W4:Y:S02]  /*76f0*/  SYNCS.PHASECHK.TRANS64.TRYWAIT P0, [R0+URZ], R2 ;  /* 0x00000002000075a7 */ /* 0x00452400080011ff */
[----:B----4-:R-:W-:Y:S05]  /*7700*/  @!P0 NANOSLEEP.SYNCS 0x989680 ;  /* 0x009896800000895d */ /* 0x010fea0003900000 */
[----:B------:R-:W4:Y:S02]  /*7710*/  @!P0 SYNCS.PHASECHK.TRANS64 P0, [R0+URZ], R2 ;  /* 0x00000002000085a7 */ /* 0x000f2400080010ff */
[----:B----4-:R-:W-:Y:S05]  /*7720*/  @!P0 BRA `(.L_x_149) ;  /* 0xfffffffc00f08947 */ /* 0x010fea000383ffff */
[----:B------:R-:W-:Y:S05]  /*7730*/  BRA `(.L_x_150) ;  /* 0xffffffc800107947 */ /* 0x000fea000383ffff */
.L_x_78:
[----:B------:R-:W-:-:S07]  /*7740*/  MOV R0, UR5 ;  /* 0x0000000500007c02 */ /* 0x000fce0008000f00 */
.L_x_151:
[----:B-1----:R1:W2:Y:S02]  /*7750*/  SYNCS.PHASECHK.TRANS64.TRYWAIT P0, [R0+URZ], R3 ;  /* 0x00000003000075a7 */ /* 0x0022a400080011ff */
[----:B--2---:R-:W-:Y:S05]  /*7760*/  @!P0 NANOSLEEP.SYNCS 0x989680 ;  /* 0x009896800000895d */ /* 0x004fea0003900000 */
[----:B------:R-:W2:Y:S02]  /*7770*/  @!P0 SYNCS.PHASECHK.TRANS64 P0, [R0+URZ], R3 ;  /* 0x00000003000085a7 */ /* 0x000ea400080010ff */
[----:B--2---:R-:W-:Y:S05]  /*7780*/  @!P0 BRA `(.L_x_151) ;  /* 0xfffffffc00f08947 */ /* 0x004fea000383ffff */
[----:B------:R-:W-:Y:S05]  /*7790*/  BRA `(.L_x_152) ;  /* 0xffffffc8001c7947 */ /* 0x000fea000383ffff */
.L_x_79:
[----:B------:R-:W-:-:S07]  /*77a0*/  MOV R0, UR5 ;  /* 0x0000000500007c02 */ /* 0x000fce0008000f00 */
.L_x_153:
[----:B-1----:R1:W2:Y:S02]  /*77b0*/  SYNCS.PHASECHK.TRANS64.TRYWAIT P0, [R0+URZ], R3 ;  /* 0x00000003000075a7 */ /* 0x0022a400080011ff */
[----:B--2---:R-:W-:Y:S05]  /*77c0*/  @!P0 NANOSLEEP.SYNCS 0x989680 ;  /* 0x009896800000895d */ /* 0x004fea0003900000 */
[----:B------:R-:W2:Y:S02]  /*77d0*/  @!P0 SYNCS.PHASECHK.TRANS64 P0, [R0+URZ], R3 ;  /* 0x00000003000085a7 */ /* 0x000ea400080010ff */
[----:B--2---:R-:W-:Y:S05]  /*77e0*/  @!P0 BRA `(.L_x_153) ;  /* 0xfffffffc00f08947 */ /* 0x004fea000383ffff */
[----:B------:R-:W-:Y:S05]  /*77f0*/  BRA `(.L_x_154) ;  /* 0xffffffc800287947 */ /* 0x000fea000383ffff */
.L_x_80:
[----:B-1----:R-:W-:-:S07]  /*7800*/  MOV R0, UR4 ;  /* 0x0000000400007c02 */ /* 0x002fce0008000f00 */
.L_x_155:
[----:B-1----:R1:W2:Y:S02]  /*7810*/  SYNCS.PHASECHK.TRANS64.TRYWAIT P0, [R0+URZ], R2 ;  /* 0x00000002000075a7 */ /* 0x0022a400080011ff */
[----:B--2---:R-:W-:Y:S05]  /*7820*/  @!P0 NANOSLEEP.SYNCS 0x989680 ;  /* 0x009896800000895d */ /* 0x004fea0003900000 */
[----:B------:R-:W2:Y:S02]  /*7830*/  @!P0 SYNCS.PHASECHK.TRANS64 P0, [R0+URZ], R2 ;  /* 0x00000002000085a7 */ /* 0x000ea400080010ff */
[----:B--2---:R-:W-:Y:S05]  /*7840*/  @!P0 BRA `(.L_x_155) ;  /* 0xfffffffc00f08947 */ /* 0x004fea000383ffff */
[----:B------:R-:W-:Y:S05]  /*7850*/  BRA `(.L_x_156) ;  /* 0xffffffc800347947 */ /* 0x000fea000383ffff */
.L_x_85:
[----:B--2---:R2:W3:Y:S02]  /*7860*/  SYNCS.PHASECHK.TRANS64.TRYWAIT P0, [R3+URZ+0xf0], R0 ;  /* 0x0000f000030075a7 */ /* 0x0044e400080011ff */
[----:B---3--:R-:W-:Y:S05]  /*7870*/  @!P0 NANOSLEEP.SYNCS 0x989680 ;  /* 0x009896800000895d */ /* 0x008fea0003900000 */
[----:B------:R-:W3:Y:S02]  /*7880*/  @!P0 SYNCS.PHASECHK.TRANS64 P0, [R3+URZ+0xf0], R0 ;  /* 0x0000f000030085a7 */ /* 0x000ee400080010ff */
[----:B---3--:R-:W-:Y:S05]  /*7890*/  @!P0 BRA `(.L_x_85) ;  /* 0xfffffffc00f08947 */ /* 0x008fea000383ffff */
[----:B------:R-:W-:Y:S05]  /*78a0*/  BRA `(.L_x_157) ;  /* 0xffffffcc005c7947 */ /* 0x000fea000383ffff */
.L_x_88:
[----:B--2---:R-:W-:Y:S07]  /*78b0*/  MOV R0, UR17 ;  /* 0x0000001100007c02 */ /* 0x004fee0008000f00 */
.L_x_158:
[----:B--2---:R2:W3:Y:S02]  /*78c0*/  SYNCS.PHASECHK.TRANS64.TRYWAIT P1, [R0+URZ+0xe8], R3 ;  /* 0x0000e803000075a7 */ /* 0x0044e400080211ff */
[----:B---3--:R-:W-:Y:S05]  /*78d0*/  @!P1 NANOSLEEP.SYNCS 0x989680 ;  /* 0x009896800000995d */ /* 0x008fea0003900000 */
[----:B------:R-:W3:Y:S02]  /*78e0*/  @!P1 SYNCS.PHASECHK.TRANS64 P1, [R0+URZ+0xe8], R3 ;  /* 0x0000e803000095a7 */ /* 0x000ee400080210ff */
[----:B---3--:R-:W-:Y:S05]  /*78f0*/  @!P1 BRA `(.L_x_158) ;  /* 0xfffffffc00f09947 */ /* 0x008fea000383ffff */
[----:B------:R-:W-:Y:S05]  /*7900*/  BRA `(.L_x_87) ;  /* 0xffffffd000d07947 */ /* 0x000fea000383ffff */
.L_x_91:
[----:B--2---:R-:W-:Y:S07]  /*7910*/  MOV R0, UR17 ;  /* 0x0000001100007c02 */ /* 0x004fee0008000f00 */
.L_x_159:
[----:B--2---:R2:W3:Y:S02]  /*7920*/  SYNCS.PHASECHK.TRANS64.TRYWAIT P0, [R0+URZ+0xd8], R2 ;  /* 0x0000d802000075a7 */ /* 0x0044e400080011ff */
[----:B---3--:R-:W-:Y:S05]  /*7930*/  @!P0 NANOSLEEP.SYNCS 0x989680 ;  /* 0x009896800000895d */ /* 0x008fea0003900000 */
[----:B------:R-:W3:Y:S02]  /*7940*/  @!P0 SYNCS.PHASECHK.TRANS64 P0, [R0+URZ+0xd8], R2 ;  /* 0x0000d802000085a7 */ /* 0x000ee400080010ff */
[----:B---3--:R-:W-:Y:S05]  /*7950*/  @!P0 BRA `(.L_x_159) ;  /* 0xfffffffc00f08947 */ /* 0x008fea000383ffff */
[----:B------:R-:W-:Y:S05]  /*7960*/  BRA `(.L_x_160) ;  /* 0xffffffd400247947 */ /* 0x000fea000383ffff */
.L_x_94:
[----:B---3--:R3:W1:Y:S02]  /*7970*/  SYNCS.PHASECHK.TRANS64.TRYWAIT P0, [R3+URZ+0xf0], R0 ;  /* 0x0000f000030075a7 */ /* 0x00866400080011ff */
[----:B-1----:R-:W-:Y:S05]  /*7980*/  @!P0 NANOSLEEP.SYNCS 0x989680 ;  /* 0x009896800000895d */ /* 0x002fea0003900000 */
[----:B------:R-:W1:Y:S02]  /*7990*/  @!P0 SYNCS.PHASECHK.TRANS64 P0, [R3+URZ+0xf0], R0 ;  /* 0x0000f000030085a7 */ /* 0x000e6400080010ff */
[----:B-1----:R-:W-:Y:S05]  /*79a0*/  @!P0 BRA `(.L_x_94) ;  /* 0xfffffffc00f08947 */ /* 0x002fea000383ffff */
[----:B------:R-:W-:Y:S05]  /*79b0*/  BRA `(.L_x_161) ;  /* 0xffffffd800707947 */ /* 0x000fea000383ffff */
.L_x_105:
[----:B-1----:R-:W-:Y:S04]  /*79c0*/  MOV R0, UR44 ;  /* 0x0000002c00007c02 */ /* 0x002fe80008000f00 */
[----:B------:R1:W2:Y:S03]  /*79d0*/  SYNCS.PHASECHK.TRANS64.TRYWAIT P1, [R0+URZ+0xd0], R4 ;  /* 0x0000d004000075a7 */ /* 0x0002a600080211ff */
[----:B--2---:R-:W-:Y:S05]  /*79e0*/  @!P1 NANOSLEEP.SYNCS 0x989680 ;  /* 0x009896800000995d */ /* 0x004fea0003900000 */
[----:B------:R-:W2:Y:S02]  /*79f0*/  @!P1 SYNCS.PHASECHK.TRANS64 P1, [R0+URZ+0xd0], R4 ;  /* 0x0000d004000095a7 */ /* 0x000ea400080210ff */
[----:B--2---:R-:W-:Y:S05]  /*7a00*/  @!P1 BRA `(.L_x_105) ;  /* 0xfffffffc00ec9947 */ /* 0x004fea000383ffff */
[----:B------:R-:W-:Y:S05]  /*7a10*/  BRA `(.L_x_104) ;  /* 0xffffffe400c07947 */ /* 0x000fea000383ffff */
.L_x_107:
[----:B------:R1:W1:Y:S02]  /*7a20*/  SYNCS.PHASECHK.TRANS64.TRYWAIT P1, [R22+URZ+0x110], R3 ;  /* 0x00011003160075a7 */ /* 0x00026400080211ff */
[----:B-1----:R-:W-:Y:S05]  /*7a30*/  @!P1 NANOSLEEP.SYNCS 0x989680 ;  /* 0x009896800000995d */ /* 0x002fea0003900000 */
[----:B------:R-:W1:Y:S02]  /*7a40*/  @!P1 SYNCS.PHASECHK.TRANS64 P1, [R22+URZ+0x110], R3 ;  /* 0x00011003160095a7 */ /* 0x000e6400080210ff */
[----:B-1----:R-:W-:Y:S05]  /*7a50*/  @!P1 BRA `(.L_x_107) ;  /* 0xfffffffc00f09947 */ /* 0x002fea000383ffff */
[----:B------:R-:W-:Y:S05]  /*7a60*/  BRA `(.L_x_106) ;  /* 0xffffffe400fc7947 */ /* 0x000fea000383ffff */
        .weak           $__internal_0_$__cuda_sm10x_tcgen05_guardrail_trap_col_being_dealloced_not_returned_by_alloc
        .type           $__internal_0_$__cuda_sm10x_tcgen05_guardrail_trap_col_being_dealloced_not_returned_by_alloc,@function
        .size           $__internal_0_$__cuda_sm10x_tcgen05_guardrail_trap_col_being_dealloced_not_returned_by_alloc,($__internal_1_$__cuda_sm10x_tcgen05_guardrail_trap_phase_invalid_during_alloc - $__internal_0_$__cuda_sm10x_tcgen05_guardrail_trap_col_being_dealloced_not_returned_by_alloc)
$__internal_0_$__cuda_sm10x_tcgen05_guardrail_trap_col_being_dealloced_not_returned_by_alloc:
[----:B------:R-:W-:Y:S05]  /*7a70*/  BPT.TRAP 0x1 ;  /* 0x000000040000795c */ /* 0x000fea0000300000 */
[----:B------:R-:W-:-:S04]  /*7a80*/  HFMA2 R3, -RZ, RZ, 0, 0 ;  /* 0x00000000ff037431 */ /* 0x000fc800000001ff */
[----:B------:R-:W-:Y:S05]  /*7a90*/  RET.REL.NODEC R2 `(_ZN7cutlass13device_kernelINS_4gemm6kernel13GemmUniversalIN4cute5tupleIJiiiiEEENS1_10collective13CollectiveMmaINS1_35MainloopSm100TmaUmmaWarpSpecializedILi13ELi2ELi4ENS5_IJNS4_1CILi2EEENSA_ILi1EEESC_EEEEENS5_IJNSA_ILi64EEESF_NSA_ILi128EEEEEENS_12float_e4m3_tENS5_IJlSC_lEEESI_SJ_NS4_8TiledMMAINS4_8MMA_AtomIJNS4_10MMA_TraitsINS4_19SM100_MMA_F8F6F4_SSEJSI_SI_fSF_SF_NS4_17integral_constantINS4_4UMMA5MajorELSQ_0EEESR_NSO_INSP_7ScaleInELSS_0EEEST_EEEEEENS4_6LayoutINS5_IJSC_SC_SC_EEENS5_IJNSA_ILi0EEESY_SY_EEEEENS5_IJNS4_10UnderscoreES11_S11_EEEEENS4_13SM90_TMA_LOADENS4_14ComposedLayoutINS4_7SwizzleILi3ELi4ELi3EEENS4_18smem_ptr_flag_bitsILi8EEENSW_INS5_IJNSA_ILi8EEESG_EEENS5_IJSG_SC_EEEEEEEvNS4_8identityENS4_23SM90_TMA_LOAD_MULTICASTES1E_vS1F_EENS_8epilogue10collective18CollectiveEpilogueINS1I_23Sm100TmaWarpSpecializedILi1ELi1ELi32ELb0ELb0EEEJSH_NS5_IJNSW_ISF_SC_EES1N_EEESI_SJ_SI_SJ_NS1I_6fusion15FusionCallbacksIS1M_NS1P_17LinearCombinationISI_fSI_fLNS_15FloatRoundStyleE2EEESH_S1O_JEEENS4_5SM1004TMEM4LOAD26SM100_TMEM_LOAD_16dp32b32xES14_NS15_INS16_ILi2ELi4ELi3EEES19_NSW_INS5_IJS1A_SF_EEENS5_IJSF_SC_EEEEEEENS4_39AutoVectorizingCopyWithAssumedAlignmentILi128EEENS4_14SM90_TMA_STOREES23_S25_S25_EEEvvEEEEvNT_6ParamsE) ;  /* 0xffffff8402587950 */ /* 0x000fea0003c3ffff */
        .weak           $__internal_1_$__cuda_sm10x_tcgen05_guardrail_trap_phase_invalid_during_alloc
        .type           $__internal_1_$__cuda_sm10x_tcgen05_guardrail_trap_phase_invalid_during_alloc,@function
        .size           $__internal_1_$__cuda_sm10x_tcgen05_guardrail_trap_phase_invalid_during_alloc,($__internal_2_$__cuda_sm10x_tcgen05_guardrail_trap_unallocated_columns_being_dealloced - $__internal_1_$__cuda_sm10x_tcgen05_guardrail_trap_phase_invalid_during_alloc)
$__internal_1_$__cuda_sm10x_tcgen05_guardrail_trap_phase_invalid_during_alloc:
[----:B------:R-:W-:Y:S05]  /*7aa0*/  BPT.TRAP 0x1 ;  /* 0x000000040000795c */ /* 0x000fea0000300000 */
[----:B------:R-:W-:-:S04]  /*7ab0*/  MOV R5, 0x0 ;  /* 0x0000000000057802 */ /* 0x000fc80000000f00 */
[----:B------:R-:W-:Y:S05]  /*7ac0*/  RET.REL.NODEC R4 `(_ZN7cutlass13device_kernelINS_4gemm6kernel13GemmUniversalIN4cute5tupleIJiiiiEEENS1_10collective13CollectiveMmaINS1_35MainloopSm100TmaUmmaWarpSpecializedILi13ELi2ELi4ENS5_IJNS4_1CILi2EEENSA_ILi1EEESC_EEEEENS5_IJNSA_ILi64EEESF_NSA_ILi128EEEEEENS_12float_e4m3_tENS5_IJlSC_lEEESI_SJ_NS4_8TiledMMAINS4_8MMA_AtomIJNS4_10MMA_TraitsINS4_19SM100_MMA_F8F6F4_SSEJSI_SI_fSF_SF_NS4_17integral_constantINS4_4UMMA5MajorELSQ_0EEESR_NSO_INSP_7ScaleInELSS_0EEEST_EEEEEENS4_6LayoutINS5_IJSC_SC_SC_EEENS5_IJNSA_ILi0EEESY_SY_EEEEENS5_IJNS4_10UnderscoreES11_S11_EEEEENS4_13SM90_TMA_LOADENS4_14ComposedLayoutINS4_7SwizzleILi3ELi4ELi3EEENS4_18smem_ptr_flag_bitsILi8EEENSW_INS5_IJNSA_ILi8EEESG_EEENS5_IJSG_SC_EEEEEEEvNS4_8identityENS4_23SM90_TMA_LOAD_MULTICASTES1E_vS1F_EENS_8epilogue10collective18CollectiveEpilogueINS1I_23Sm100TmaWarpSpecializedILi1ELi1ELi32ELb0ELb0EEEJSH_NS5_IJNSW_ISF_SC_EES1N_EEESI_SJ_SI_SJ_NS1I_6fusion15FusionCallbacksIS1M_NS1P_17LinearCombinationISI_fSI_fLNS_15FloatRoundStyleE2EEESH_S1O_JEEENS4_5SM1004TMEM4LOAD26SM100_TMEM_LOAD_16dp32b32xES14_NS15_INS16_ILi2ELi4ELi3EEES19_NSW_INS5_IJS1A_SF_EEENS5_IJSF_SC_EEEEEEENS4_39AutoVectorizingCopyWithAssumedAlignmentILi128EEENS4_14SM90_TMA_STOREES23_S25_S25_EEEvvEEEEvNT_6ParamsE) ;  /* 0xffffff84044c7950 */ /* 0x000fea0003c3ffff */
        .weak           $__internal_2_$__cuda_sm10x_tcgen05_guardrail_trap_unallocated_columns_being_dealloced
        .type           $__internal_2_$__cuda_sm10x_tcgen05_guardrail_trap_unallocated_columns_being_dealloced,@function
        .size           $__internal_2_$__cuda_sm10x_tcgen05_guardrail_trap_unallocated_columns_being_dealloced,(.L_x_163 - $__internal_2_$__cuda_sm10x_tcgen05_guardrail_trap_unallocated_columns_being_dealloced)
$__internal_2_$__cuda_sm10x_tcgen05_guardrail_trap_unallocated_columns_being_dealloced:
[----:B------:R-:W-:Y:S05]  /*7ad0*/  BPT.TRAP 0x1 ;  /* 0x000000040000795c */ /* 0x000fea0000300000 */
[----:B------:R-:W-:-:S04]  /*7ae0*/  HFMA2 R3, -RZ, RZ, 0, 0 ;  /* 0x00000000ff037431 */ /* 0x000fc800000001ff */
[----:B------:R-:W-:Y:S05]  /*7af0*/  RET.REL.NODEC R2 `(_ZN7cutlass13device_kernelINS_4gemm6kernel13GemmUniversalIN4cute5tupleIJiiiiEEENS1_10collective13CollectiveMmaINS1_35MainloopSm100TmaUmmaWarpSpecializedILi13ELi2ELi4ENS5_IJNS4_1CILi2EEENSA_ILi1EEESC_EEEEENS5_IJNSA_ILi64EEESF_NSA_ILi128EEEEEENS_12float_e4m3_tENS5_IJlSC_lEEESI_SJ_NS4_8TiledMMAINS4_8MMA_AtomIJNS4_10MMA_TraitsINS4_19SM100_MMA_F8F6F4_SSEJSI_SI_fSF_SF_NS4_17integral_constantINS4_4UMMA5MajorELSQ_0EEESR_NSO_INSP_7ScaleInELSS_0EEEST_EEEEEENS4_6LayoutINS5_IJSC_SC_SC_EEENS5_IJNSA_ILi0EEESY_SY_EEEEENS5_IJNS4_10UnderscoreES11_S11_EEEEENS4_13SM90_TMA_LOADENS4_14ComposedLayoutINS4_7SwizzleILi3ELi4ELi3EEENS4_18smem_ptr_flag_bitsILi8EEENSW_INS5_IJNSA_ILi8EEESG_EEENS5_IJSG_SC_EEEEEEEvNS4_8identityENS4_23SM90_TMA_LOAD_MULTICASTES1E_vS1F_EENS_8epilogue10collective18CollectiveEpilogueINS1I_23Sm100TmaWarpSpecializedILi1ELi1ELi32ELb0ELb0EEEJSH_NS5_IJNSW_ISF_SC_EES1N_EEESI_SJ_SI_SJ_NS1I_6fusion15FusionCallbacksIS1M_NS1P_17LinearCombinationISI_fSI_fLNS_15FloatRoundStyleE2EEESH_S1O_JEEENS4_5SM1004TMEM4LOAD26SM100_TMEM_LOAD_16dp32b32xES14_NS15_INS16_ILi2ELi4ELi3EEES19_NSW_INS5_IJS1A_SF_EEENS5_IJSF_SC_EEEEEEENS4_39AutoVectorizingCopyWithAssumedAlignmentILi128EEENS4_14SM90_TMA_STOREES23_S25_S25_EEEvvEEEEvNT_6ParamsE) ;  /* 0xffffff8402407950 */ /* 0x000fea0003c3ffff */
.L_x_162:
[----:B------:R-:W-:-:S00]  /*7b00*/  BRA `(.L_x_162) ;  /* 0xfffffffc00fc7947 */ /* 0x000fc0000383ffff */
[----:B------:R-:W-:-:S00]  /*7b10*/  NOP ;  /* 0x0000000000007918 */ /* 0x000fc00000000000 */
        /* <DEDUP_REMOVED lines=14> */
.L_x_163:


//--------------------- .nv.global.init           --------------------------
	.section	.nv.global.init,"aw",@progbits
.nv.global.init:
	.type		$str$27,@object
	.size		$str$27,($str$28 - $str$27)
$str$27:
        /*0000*/ 	.byte	0x28, 0x61, 0x64, 0x64, 0x72, 0x65, 0x73, 0x73, 0x20, 0x26, 0x20, 0x6d, 0x61, 0x73, 0x6b, 0x29
        /*0010*/ 	.byte	0x20, 0x3d, 0x3d, 0x20, 0x30, 0x00
	.type		$str$28,@object
	.size		$str$28,($str$26 - $str$28)
$str$28:
        /*0016*/ 	.byte	0x2f, 0x74, 0x6d, 0x70, 0x2f, 0x63, 0x75, 0x74, 0x6c, 0x61, 0x73, 0x73, 0x5f, 0x73, 0x77, 0x65
        /*0026*/ 	.byte	0x65, 0x70, 0x5f, 0x73, 0x72, 0x63, 0x2f, 0x69, 0x6e, 0x63, 0x6c, 0x75, 0x64, 0x65, 0x2f, 0x63
        /*0036*/ 	.byte	0x75, 0x74, 0x65, 0x2f, 0x70, 0x6f, 0x69, 0x6e, 0x74, 0x65, 0x72, 0x5f, 0x66, 0x6c, 0x61, 0x67
        /*0046*/ 	.byte	0x67, 0x65, 0x64, 0x2e, 0x68, 0x70, 0x70, 0x00
	.type		$str$26,@object
	.size		$str$26,($str$25 - $str$26)
$str$26:
        /*004e*/ 	.byte	0x2f, 0x74, 0x6d, 0x70, 0x2f, 0x63, 0x75, 0x74, 0x6c, 0x61, 0x73, 0x73, 0x5f, 0x73, 0x77, 0x65
        /*005e*/ 	.byte	0x65, 0x70, 0x5f, 0x73, 0x72, 0x63, 0x2f, 0x69, 0x6e, 0x63, 0x6c, 0x75, 0x64, 0x65, 0x2f, 0x63
        /*006e*/ 	.byte	0x75, 0x74, 0x65, 0x2f, 0x61, 0x74, 0x6f, 0x6d, 0x2f, 0x63, 0x6f, 0x70, 0x79, 0x5f, 0x74, 0x72
        /*007e*/ 	.byte	0x61, 0x69, 0x74, 0x73, 0x5f, 0x73, 0x6d, 0x31, 0x30, 0x30, 0x2e, 0x68, 0x70, 0x70, 0x00
	.type		$str$25,@object
	.size		$str$25,(__unnamed_1 - $str$25)
$str$25:
        /*008d*/ 	.byte	0x28, 0x28, 0x75, 0x69, 0x6e, 0x74, 0x33, 0x32, 0x5f, 0x74, 0x28, 0x74, 0x68, 0x72, 0x65, 0x61
        /*009d*/ 	.byte	0x64, 0x49, 0x64, 0x78, 0x2e, 0x78, 0x29, 0x20, 0x2f, 0x20, 0x33, 0x32, 0x29, 0x20, 0x25, 0x20
        /*00ad*/ 	.byte	0x34, 0x29, 0x20, 0x3d, 0x3d, 0x20, 0x28, 0x28, 0x28, 0x74, 0x6d, 0x65, 0x6d, 0x5f, 0x61, 0x64
        /*00bd*/ 	.byte	0x64, 0x72, 0x20, 0x3e, 0x3e, 0x20, 0x31, 0x36, 0x29, 0x20, 0x2f, 0x20, 0x33, 0x32, 0x29, 0x20
        /*00cd*/ 	.byte	0x25, 0x20, 0x34, 0x29, 0x00
	.type		__unnamed_1,@object
	.size		__unnamed_1,(__unnamed_2 - __unnamed_1)
__unnamed_1:
        /*00d2*/ 	.byte	0x61, 0x75, 0x74, 0x6f, 0x20, 0x63, 0x75, 0x74, 0x65, 0x3a, 0x3a, 0x61, 0x73, 0x5f, 0x70, 0x6f
        /* <DEDUP_REMOVED lines=24> */
        /*0262*/ 	.byte	0x3c, 0x34, 0x30, 0x39, 0x36, 0x3e, 0x3e, 0x3e, 0x3e, 0x5d, 0x00
	.type		__unnamed_2,@object
	.size		__unnamed_2,(.L_2 - __unnamed_2)
__unnamed_2:
        /* <DEDUP_REMOVED lines=40> */
        /*04ed*/ 	.byte	0x74, 0x65, 0x3a, 0x3a, 0x43, 0x3c, 0x30, 0x3e, 0x3e, 0x3e, 0x3e, 0x5d, 0x00
.L_2:


//--------------------- .nv.shared._ZN7cutlass13device_kernelINS_4gemm6kernel13GemmUniversalIN4cute5tupleIJiiiiEEENS1_10collective13CollectiveMmaINS1_35MainloopSm100TmaUmmaWarpSpecializedILi13ELi2ELi4ENS5_IJNS4_1CILi2EEENSA_ILi1EEESC_EEEEENS5_IJNSA_ILi64EEESF_NSA_ILi128EEEEEENS_12float_e4m3_tENS5_IJlSC_lEEESI_SJ_NS4_8TiledMMAINS4_8MMA_AtomIJNS4_10MMA_TraitsINS4_19SM100_MMA_F8F6F4_SSEJSI_SI_fSF_SF_NS4_17integral_constantINS4_4UMMA5MajorELSQ_0EEESR_NSO_INSP_7ScaleInELSS_0EEEST_EEEEEENS4_6LayoutINS5_IJSC_SC_SC_EEENS5_IJNSA_ILi0EEESY_SY_EEEEENS5_IJNS4_10UnderscoreES11_S11_EEEEENS4_13SM90_TMA_LOADENS4_14ComposedLayoutINS4_7SwizzleILi3ELi4ELi3EEENS4_18smem_ptr_flag_bitsILi8EEENSW_INS5_IJNSA_ILi8EEESG_EEENS5_IJSG_SC_EEEEEEEvNS4_8identityENS4_23SM90_TMA_LOAD_MULTICASTES1E_vS1F_EENS_8epilogue10collective18CollectiveEpilogueINS1I_23Sm100TmaWarpSpecializedILi1ELi1ELi32ELb0ELb0EEEJSH_NS5_IJNSW_ISF_SC_EES1N_EEESI_SJ_SI_SJ_NS1I_6fusion15FusionCallbacksIS1M_NS1P_17LinearCombinationISI_fSI_fLNS_15FloatRoundStyleE2EEESH_S1O_JEEENS4_5SM1004TMEM4LOAD26SM100_TMEM_LOAD_16dp32b32xES14_NS15_INS16_ILi2ELi4ELi3EEES19_NSW_INS5_IJS1A_SF_EEENS5_IJSF_SC_EEEEEEENS4_39AutoVectorizingCopyWithAssumedAlignmentILi128EEENS4_14SM90_TMA_STOREES23_S25_S25_EEEvvEEEEvNT_6ParamsE --------------------------
	.section	.nv.shared._ZN7cutlass13device_kernelINS_4gemm6kernel13GemmUniversalIN4cute5tupleIJiiiiEEENS1_10collective13CollectiveMmaINS1_35MainloopSm100TmaUmmaWarpSpecializedILi13ELi2ELi4ENS5_IJNS4_1CILi2EEENSA_ILi1EEESC_EEEEENS5_IJNSA_ILi64EEESF_NSA_ILi128EEEEEENS_12float_e4m3_tENS5_IJlSC_lEEESI_SJ_NS4_8TiledMMAINS4_8MMA_AtomIJNS4_10MMA_TraitsINS4_19SM100_MMA_F8F6F4_SSEJSI_SI_fSF_SF_NS4_17integral_constantINS4_4UMMA5MajorELSQ_0EEESR_NSO_INSP_7ScaleInELSS_0EEEST_EEEEEENS4_6LayoutINS5_IJSC_SC_SC_EEENS5_IJNSA_ILi0EEESY_SY_EEEEENS5_IJNS4_10UnderscoreES11_S11_EEEEENS4_13SM90_TMA_LOADENS4_14ComposedLayoutINS4_7SwizzleILi3ELi4ELi3EEENS4_18smem_ptr_flag_bitsILi8EEENSW_INS5_IJNSA_ILi8EEESG_EEENS5_IJSG_SC_EEEEEEEvNS4_8identityENS4_23SM90_TMA_LOAD_MULTICASTES1E_vS1F_EENS_8epilogue10collective18CollectiveEpilogueINS1I_23Sm100TmaWarpSpecializedILi1ELi1ELi32ELb0ELb0EEEJSH_NS5_IJNSW_ISF_SC_EES1N_EEESI_SJ_SI_SJ_NS1I_6fusion15FusionCallbacksIS1M_NS1P_17LinearCombinationISI_fSI_fLNS_15FloatRoundStyleE2EEESH_S1O_JEEENS4_5SM1004TMEM4LOAD26SM100_TMEM_LOAD_16dp32b32xES14_NS15_INS16_ILi2ELi4ELi3EEES19_NSW_INS5_IJS1A_SF_EEENS5_IJSF_SC_EEEEEEENS4_39AutoVectorizingCopyWithAssumedAlignmentILi128EEENS4_14SM90_TMA_STOREES23_S25_S25_EEEvvEEEEvNT_6ParamsE,"aw",@nobits
	.sectionflags	@""
	.align	16
	.zero		1024


//--------------------- .nv.shared.reserved.0     --------------------------
	.section	.nv.shared.reserved.0,"aw",@nobits
	.weak		__nv_reservedSMEM_offset_0_alias
	.size		__nv_reservedSMEM_offset_0_alias, 0, 64
	.other		__nv_reservedSMEM_offset_0_alias,@"STO_CUDA_RESERVED_SHARED STV_DEFAULT"
__nv_reservedSMEM_offset_0_alias:
	.zero		0
.nv.shared.reserved.0:
	.zero		64
	.weak		__nv_reservedSMEM_tcgen05_partition
	.type		__nv_reservedSMEM_tcgen05_partition,@object
	.size		__nv_reservedSMEM_tcgen05_partition,(.L_0 - __nv_reservedSMEM_tcgen05_partition)
__nv_reservedSMEM_tcgen05_partition:
	.zero		32
.L_0:


//--------------------- .nv.global                --------------------------
	.section	.nv.global,"aw",@nobits
.nv.global:
	.type		_ZN40_INTERNAL_acecf350_4_k_cu_106a94ed_315834cute1_E,@object
	.size		_ZN40_INTERNAL_acecf350_4_k_cu_106a94ed_315834cute1_E,(_ZN40_INTERNAL_acecf350_4_k_cu_106a94ed_315834cuda3std3__45__cpo6cbeginE - _ZN40_INTERNAL_acecf350_4_k_cu_106a94ed_315834cute1_E)
_ZN40_INTERNAL_acecf350_4_k_cu_106a94ed_315834cute1_E:
	.zero		1
	.type		_ZN40_INTERNAL_acecf350_4_k_cu_106a94ed_315834cuda3std3__45__cpo6cbeginE,@object
	.size		_ZN40_INTERNAL_acecf350_4_k_cu_106a94ed_315834cuda3std3__45__cpo6cbeginE,(_ZN40_INTERNAL_acecf350_4_k_cu_106a94ed_315834cuda3std3__48in_placeE - _ZN40_INTERNAL_acecf350_4_k_cu_106a94ed_315834cuda3std3__45__cpo6cbeginE)
_ZN40_INTERNAL_acecf350_4_k_cu_106a94ed_315834cuda3std3__45__cpo6cbeginE:
	.zero		1
	.type		_ZN40_INTERNAL_acecf350_4_k_cu_106a94ed_315834cuda3std3__48in_placeE,@object
	.size		_ZN40_INTERNAL_acecf350_4_k_cu_106a94ed_315834cuda3std3__48in_placeE,(_ZN40_INTERNAL_acecf350_4_k_cu_106a94ed_315834cuda3std6ranges3__45__cpo9iter_moveE - _ZN40_INTERNAL_acecf350_4_k_cu_106a94ed_315834cuda3std3__48in_placeE)
_ZN40_INTERNAL_acecf350_4_k_cu_106a94ed_315834cuda3std3__48in_placeE:
	.zero		1
	.type		_ZN40_INTERNAL_acecf350_4_k_cu_106a94ed_315834cuda3std6ranges3__45__cpo9iter_moveE,@object
	.size		_ZN40_INTERNAL_acecf350_4_k_cu_106a94ed_315834cuda3std6ranges3__45__cpo9iter_moveE,(_ZN40_INTERNAL_acecf350_4_k_cu_106a94ed_315834cuda3std3__45__cpo5beginE - _ZN40_INTERNAL_acecf350_4_k_cu_106a94ed_315834cuda3std6ranges3__45__cpo9iter_moveE)
_ZN40_INTERNAL_acecf350_4_k_cu_106a94ed_315834cuda3std6ranges3__45__cpo9iter_moveE:
	.zero		1
	.type		_ZN40_INTERNAL_acecf350_4_k_cu_106a94ed_315834cuda3std3__45__cpo5beginE,@object
	.size		_ZN40_INTERNAL_acecf350_4_k_cu_106a94ed_315834cuda3std3__45__cpo5beginE,(_ZN40_INTERNAL_acecf350_4_k_cu_106a94ed_315834cuda3std3__442_GLOBAL__N__acecf350_4_k_cu_106a94ed_315836ignoreE - _ZN40_INTERNAL_acecf350_4_k_cu_106a94ed_315834cuda3std3__45__cpo5beginE)
_ZN40_INTERNAL_acecf350_4_k_cu_106a94ed_315834cuda3std3__45__cpo5beginE:
	.zero		1
	.type		_ZN40_INTERNAL_acecf350_4_k_cu_106a94ed_315834cuda3std3__442_GLOBAL__N__acecf350_4_k_cu_106a94ed_315836ignoreE,@object
	.size		_ZN40_INTERNAL_acecf350_4_k_cu_106a94ed_315834cuda3std3__442_GLOBAL__N__acecf350_4_k_cu_106a94ed_315836ignoreE,(_ZN40_INTERNAL_acecf350_4_k_cu_106a94ed_315834cute7productE - _ZN40_INTERNAL_acecf350_4_k_cu_106a94ed_315834cuda3std3__442_GLOBAL__N__acecf350_4_k_cu_106a94ed_315836ignoreE)
_ZN40_INTERNAL_acecf350_4_k_cu_106a94ed_315834cuda3std3__442_GLOBAL__N__acecf350_4_k_cu_106a94ed_315836ignoreE:
	.zero		1
	.type		_ZN40_INTERNAL_acecf350_4_k_cu_106a94ed_315834cute7productE,@object
	.size		_ZN40_INTERNAL_acecf350_4_k_cu_106a94ed_315834cute7productE,(_ZN40_INTERNAL_acecf350_4_k_cu_106a94ed_315834cuda3std3__45__cpo3endE - _ZN40_INTERNAL_acecf350_4_k_cu_106a94ed_315834cute7productE)
_ZN40_INTERNAL_acecf350_4_k_cu_106a94ed_315834cute7productE:
	.zero		1
	.type		_ZN40_INTERNAL_acecf350_4_k_cu_106a94ed_315834cuda3std3__45__cpo3endE,@object
	.size		_ZN40_INTERNAL_acecf350_4_k_cu_106a94ed_315834cuda3std3__45__cpo3endE,(_ZN40_INTERNAL_acecf350_4_k_cu_106a94ed_315834cuda3std3__419piecewise_constructE - _ZN40_INTERNAL_acecf350_4_k_cu_106a94ed_315834cuda3std3__45__cpo3endE)
_ZN40_INTERNAL_acecf350_4_k_cu_106a94ed_315834cuda3std3__45__cpo3endE:
	.zero		1
	.type		_ZN40_INTERNAL_acecf350_4_k_cu_106a94ed_315834cuda3std3__419piecewise_constructE,@object
	.size		_ZN40_INTERNAL_acecf350_4_k_cu_106a94ed_315834cuda3std3__419piecewise_constructE,(_ZN40_INTERNAL_acecf350_4_k_cu_106a94ed_315834cuda3std3__45__cpo4cendE - _ZN40_INTERNAL_acecf350_4_k_cu_106a94ed_315834cuda3std3__419piecewise_constructE)
_ZN40_INTERNAL_acecf350_4_k_cu_106a94ed_315834cuda3std3__419piecewise_constructE:
	.zero		1
	.type		_ZN40_INTERNAL_acecf350_4_k_cu_106a94ed_315834cuda3std3__45__cpo4cendE,@object
	.size		_ZN40_INTERNAL_acecf350_4_k_cu_106a94ed_315834cuda3std3__45__cpo4cendE,(_ZN40_INTERNAL_acecf350_4_k_cu_106a94ed_315834cuda3std6ranges3__45__cpo4swapE - _ZN40_INTERNAL_acecf350_4_k_cu_106a94ed_315834cuda3std3__45__cpo4cendE)
_ZN40_INTERNAL_acecf350_4_k_cu_106a94ed_315834cuda3std3__45__cpo4cendE:
	.zero		1
	.type		_ZN40_INTERNAL_acecf350_4_k_cu_106a94ed_315834cuda3std6ranges3__45__cpo4swapE,@object
	.size		_ZN40_INTERNAL_acecf350_4_k_cu_106a94ed_315834cuda3std6ranges3__45__cpo4swapE,(.L_10 - _ZN40_INTERNAL_acecf350_4_k_cu_106a94ed_315834cuda3std6ranges3__45__cpo4swapE)
_ZN40_INTERNAL_acecf350_4_k_cu_106a94ed_315834cuda3std6ranges3__45__cpo4swapE:
	.zero		1
.L_10:


//--------------------- .nv.constant0._ZN7cutlass13device_kernelINS_4gemm6kernel13GemmUniversalIN4cute5tupleIJiiiiEEENS1_10collective13CollectiveMmaINS1_35MainloopSm100TmaUmmaWarpSpecializedILi13ELi2ELi4ENS5_IJNS4_1CILi2EEENSA_ILi1EEESC_EEEEENS5_IJNSA_ILi64EEESF_NSA_ILi128EEEEEENS_12float_e4m3_tENS5_IJlSC_lEEESI_SJ_NS4_8TiledMMAINS4_8MMA_AtomIJNS4_10MMA_TraitsINS4_19SM100_MMA_F8F6F4_SSEJSI_SI_fSF_SF_NS4_17integral_constantINS4_4UMMA5MajorELSQ_0EEESR_NSO_INSP_7ScaleInELSS_0EEEST_EEEEEENS4_6LayoutINS5_IJSC_SC_SC_EEENS5_IJNSA_ILi0EEESY_SY_EEEEENS5_IJNS4_10UnderscoreES11_S11_EEEEENS4_13SM90_TMA_LOADENS4_14ComposedLayoutINS4_7SwizzleILi3ELi4ELi3EEENS4_18smem_ptr_flag_bitsILi8EEENSW_INS5_IJNSA_ILi8EEESG_EEENS5_IJSG_SC_EEEEEEEvNS4_8identityENS4_23SM90_TMA_LOAD_MULTICASTES1E_vS1F_EENS_8epilogue10collective18CollectiveEpilogueINS1I_23Sm100TmaWarpSpecializedILi1ELi1ELi32ELb0ELb0EEEJSH_NS5_IJNSW_ISF_SC_EES1N_EEESI_SJ_SI_SJ_NS1I_6fusion15FusionCallbacksIS1M_NS1P_17LinearCombinationISI_fSI_fLNS_15FloatRoundStyleE2EEESH_S1O_JEEENS4_5SM1004TMEM4LOAD26SM100_TMEM_LOAD_16dp32b32xES14_NS15_INS16_ILi2ELi4ELi3EEES19_NSW_INS5_IJS1A_SF_EEENS5_IJSF_SC_EEEEEEENS4_39AutoVectorizingCopyWithAssumedAlignmentILi128EEENS4_14SM90_TMA_STOREES23_S25_S25_EEEvvEEEEvNT_6ParamsE --------------------------
	.section	.nv.constant0._ZN7cutlass13device_kernelINS_4gemm6kernel13GemmUniversalIN4cute5tupleIJiiiiEEENS1_10collective13CollectiveMmaINS1_35MainloopSm100TmaUmmaWarpSpecializedILi13ELi2ELi4ENS5_IJNS4_1CILi2EEENSA_ILi1EEESC_EEEEENS5_IJNSA_ILi64EEESF_NSA_ILi128EEEEEENS_12float_e4m3_tENS5_IJlSC_lEEESI_SJ_NS4_8TiledMMAINS4_8MMA_AtomIJNS4_10MMA_TraitsINS4_19SM100_MMA_F8F6F4_SSEJSI_SI_fSF_SF_NS4_17integral_constantINS4_4UMMA5MajorELSQ_0EEESR_NSO_INSP_7ScaleInELSS_0EEEST_EEEEEENS4_6LayoutINS5_IJSC_SC_SC_EEENS5_IJNSA_ILi0EEESY_SY_EEEEENS5_IJNS4_10UnderscoreES11_S11_EEEEENS4_13SM90_TMA_LOADENS4_14ComposedLayoutINS4_7SwizzleILi3ELi4ELi3EEENS4_18smem_ptr_flag_bitsILi8EEENSW_INS5_IJNSA_ILi8EEESG_EEENS5_IJSG_SC_EEEEEEEvNS4_8identityENS4_23SM90_TMA_LOAD_MULTICASTES1E_vS1F_EENS_8epilogue10collective18CollectiveEpilogueINS1I_23Sm100TmaWarpSpecializedILi1ELi1ELi32ELb0ELb0EEEJSH_NS5_IJNSW_ISF_SC_EES1N_EEESI_SJ_SI_SJ_NS1I_6fusion15FusionCallbacksIS1M_NS1P_17LinearCombinationISI_fSI_fLNS_15FloatRoundStyleE2EEESH_S1O_JEEENS4_5SM1004TMEM4LOAD26SM100_TMEM_LOAD_16dp32b32xES14_NS15_INS16_ILi2ELi4ELi3EEES19_NSW_INS5_IJS1A_SF_EEENS5_IJSF_SC_EEEEEEENS4_39AutoVectorizingCopyWithAssumedAlignmentILi128EEENS4_14SM90_TMA_STOREES23_S25_S25_EEEvvEEEEvNT_6ParamsE,"a",@progbits
	.sectionflags	@""
	.align	4
.nv.constant0._ZN7cutlass13device_kernelINS_4gemm6kernel13GemmUniversalIN4cute5tupleIJiiiiEEENS1_10collective13CollectiveMmaINS1_35MainloopSm100TmaUmmaWarpSpecializedILi13ELi2ELi4ENS5_IJNS4_1CILi2EEENSA_ILi1EEESC_EEEEENS5_IJNSA_ILi64EEESF_NSA_ILi128EEEEEENS_12float_e4m3_tENS5_IJlSC_lEEESI_SJ_NS4_8TiledMMAINS4_8MMA_AtomIJNS4_10MMA_TraitsINS4_19SM100_MMA_F8F6F4_SSEJSI_SI_fSF_SF_NS4_17integral_constantINS4_4UMMA5MajorELSQ_0EEESR_NSO_INSP_7ScaleInELSS_0EEEST_EEEEEENS4_6LayoutINS5_IJSC_SC_SC_EEENS5_IJNSA_ILi0EEESY_SY_EEEEENS5_IJNS4_10UnderscoreES11_S11_EEEEENS4_13SM90_TMA_LOADENS4_14ComposedLayoutINS4_7SwizzleILi3ELi4ELi3EEENS4_18smem_ptr_flag_bitsILi8EEENSW_INS5_IJNSA_ILi8EEESG_EEENS5_IJSG_SC_EEEEEEEvNS4_8identityENS4_23SM90_TMA_LOAD_MULTICASTES1E_vS1F_EENS_8epilogue10collective18CollectiveEpilogueINS1I_23Sm100TmaWarpSpecializedILi1ELi1ELi32ELb0ELb0EEEJSH_NS5_IJNSW_ISF_SC_EES1N_EEESI_SJ_SI_SJ_NS1I_6fusion15FusionCallbacksIS1M_NS1P_17LinearCombinationISI_fSI_fLNS_15FloatRoundStyleE2EEESH_S1O_JEEENS4_5SM1004TMEM4LOAD26SM100_TMEM_LOAD_16dp32b32xES14_NS15_INS16_ILi2ELi4ELi3EEES19_NSW_INS5_IJS1A_SF_EEENS5_IJSF_SC_EEEEEEENS4_39AutoVectorizingCopyWithAssumedAlignmentILi128EEENS4_14SM90_TMA_STOREES23_S25_S25_EEEvvEEEEvNT_6ParamsE:
	.zero		2944


//--------------------- SYMBOLS --------------------------

	.type		.nv.reservedSmem.offset0,@object
	.size		.nv.reservedSmem.offset0,0x4
	.type		.nv.reservedSmem.cap,@object
	.size		.nv.reservedSmem.cap,0x4
	.type		__assertfail,@function
